// auto-generated by cutlass_sweep.gemm — config: {"arch": "sm_100", "cluster_m": 2, "cluster_n": 1, "dtype": "bf16", "stages": 4, "tile_k": 64, "tile_m": 256, "tile_n": 128}
#include "cutlass/cutlass.h"
#include "cutlass/gemm/collective/collective_builder.hpp"
#include "cutlass/gemm/device/gemm_universal_adapter.h"
#include "cutlass/gemm/kernel/gemm_universal.hpp"
#include "cutlass/epilogue/collective/collective_builder.hpp"

using ElemA = cutlass::bfloat16_t;
using ElemB = cutlass::bfloat16_t;
using ElemCD = cutlass::bfloat16_t;
using Acc  = float;
using TileShape    = cute::Shape<cute::_256, cute::_128, cute::_64>;
using ClusterShape = cute::Shape<cute::_2, cute::_1, cute::_1>;

using CollectiveEpilogue = typename cutlass::epilogue::collective::CollectiveBuilder<
    cutlass::arch::Sm100, cutlass::arch::OpClassTensorOp,
    TileShape, ClusterShape,
    cutlass::epilogue::collective::EpilogueTileAuto,
    Acc, Acc,
    ElemCD, cutlass::layout::RowMajor, 128 / cutlass::sizeof_bits<ElemCD>::value,
    ElemCD, cutlass::layout::RowMajor, 128 / cutlass::sizeof_bits<ElemCD>::value,
    cutlass::epilogue::collective::EpilogueScheduleAuto
  >::CollectiveOp;

using CollectiveMainloop = typename cutlass::gemm::collective::CollectiveBuilder<
    cutlass::arch::Sm100, cutlass::arch::OpClassTensorOp,
    ElemA, cutlass::layout::RowMajor, 128 / cutlass::sizeof_bits<ElemA>::value,
    ElemB, cutlass::layout::ColumnMajor, 128 / cutlass::sizeof_bits<ElemB>::value,
    Acc,
    TileShape, ClusterShape,
    cutlass::gemm::collective::StageCount<4>,
    cutlass::gemm::collective::KernelScheduleAuto
  >::CollectiveOp;

using GemmKernel = cutlass::gemm::kernel::GemmUniversal<
    cute::Shape<int,int,int,int>,
    CollectiveMainloop,
    CollectiveEpilogue
>;
using Gemm = cutlass::gemm::device::GemmUniversalAdapter<GemmKernel>;

// Force the device kernel symbol into the cubin without needing a host main.
auto* _anchor = &cutlass::device_kernel<GemmKernel>;


// ===== COMPILED SASS (sm_100a) =====

	.target	sm_100a

	.elftype	@"ET_EXEC"


//--------------------- .note.nv.tkinfo           --------------------------
	.section	.note.nv.tkinfo,"",@"SHT_NOTE"
	.sectionflags	@"SHF_NOTE_NV_TKINFO"
	.tkinfo
        /*0018*/ 	.word	0x00000002
        /*0030*/ 	.string	""
        /*0030*/ 	.string	"ptxas"
        /*0030*/ 	.string	"Cuda compilation tools, release 13.0, V13.0.88"
        /*0030*/ 	.string	"Build cuda_13.0.r13.0/compiler.36424714_0"
        /*0030*/ 	.string	"-arch sm_100a -m 64 "



//--------------------- .note.nv.cuinfo           --------------------------
	.section	.note.nv.cuinfo,"",@"SHT_NOTE"
	.sectionflags	@"SHF_NOTE_NV_CUINFO"
        /*0018*/ 	.short	0x0002
        /*001a*/ 	.short	0x0064
        /*001c*/ 	.short	0x0082
	.zero		2


//--------------------- .nv.info                  --------------------------
	.section	.nv.info,"",@"SHT_CUDA_INFO"
	.align	4


	//----- nvinfo : EIATTR_REGCOUNT
	.align		4
        /*0000*/ 	.byte	0x04, 0x2f
        /*0002*/ 	.short	(.L_19 - .L_18)
	.align		4
.L_18:
        /*0004*/ 	.word	index@(_ZN7cutlass13device_kernelINS_4gemm6kernel13GemmUniversalIN4cute5tupleIJiiiiEEENS1_10collective13CollectiveMmaINS1_35MainloopSm100TmaUmmaWarpSpecializedILi4ELi2ELi4ENS5_IJNS4_1CILi2EEENSA_ILi1EEESC_EEEEENS5_IJNSA_ILi256EEENSA_ILi128EEENSA_ILi64EEEEEENS_10bfloat16_tENS5_IJlSC_lEEESJ_SK_NS4_8TiledMMAINS4_8MMA_AtomIJNS4_26SM100_MMA_F16BF16_2x1SM_SSISJ_SJ_fLi256ELi128ELNS4_4UMMA5MajorE0ELSP_0ELNSO_7ScaleInE0ELSQ_0EEEEEENS4_6LayoutINS5_IJSC_SC_SC_EEENS5_IJNSA_ILi0EEESV_SV_EEEEENS5_IJNS4_10UnderscoreESY_SY_EEEEENS4_18SM100_TMA_2SM_LOADENS4_14ComposedLayoutINS4_7SwizzleILi3ELi4ELi3EEENS4_18smem_ptr_flag_bitsILi16EEENST_INS5_IJNSA_ILi8EEESH_EEENS5_IJSH_SC_EEEEEEEvNS4_8identityES11_S1B_vS1C_EENS_8epilogue10collective18CollectiveEpilogueINS1E_23Sm100TmaWarpSpecializedILi4ELi2ELi32ELb1ELb0EEEJNS5_IJSG_SG_SH_EEENS5_IJNST_ISG_SC_EENST_INSA_ILi32EEESC_EEEEESJ_SK_SJ_SK_NS1E_6fusion15FusionCallbacksIS1I_NS1O_17LinearCombinationISJ_fSJ_fLNS_15FloatRoundStyleE2EEES1J_S1N_JEEENS4_5SM1004TMEM4LOAD26SM100_TMEM_LOAD_32dp32b32xENS4_13SM90_TMA_LOADENS12_INS13_ILi2ELi4ELi3EEES16_NST_INS5_IJS17_S1L_EEENS5_IJS1L_SC_EEEEEEENS4_39AutoVectorizingCopyWithAssumedAlignmentILi128EEENS4_14SM90_TMA_STOREES23_S25_S25_EEEvvEEEEvNT_6ParamsE)
        /*0008*/ 	.word	0x00000073


	//----- nvinfo : EIATTR_FRAME_SIZE
	.align		4
.L_19:
        /*000c*/ 	.byte	0x04, 0x11
        /*000e*/ 	.short	(.L_21 - .L_20)
	.align		4
.L_20:
        /*0010*/ 	.word	index@($__internal_2_$__cuda_sm10x_tcgen05_guardrail_trap_unallocated_columns_being_dealloced)
        /*0014*/ 	.word	0x00000000


	//----- nvinfo : EIATTR_FRAME_SIZE
	.align		4
.L_21:
        /*0018*/ 	.byte	0x04, 0x11
        /*001a*/ 	.short	(.L_23 - .L_22)
	.align		4
.L_22:
        /*001c*/ 	.word	index@($__internal_1_$__cuda_sm10x_tcgen05_guardrail_trap_phase_invalid_during_alloc)
        /*0020*/ 	.word	0x00000000


	//----- nvinfo : EIATTR_FRAME_SIZE
	.align		4
.L_23:
        /*0024*/ 	.byte	0x04, 0x11
        /*0026*/ 	.short	(.L_25 - .L_24)
	.align		4
.L_24:
        /*0028*/ 	.word	index@($__internal_0_$__cuda_sm10x_tcgen05_guardrail_trap_col_being_dealloced_not_returned_by_alloc)
        /*002c*/ 	.word	0x00000000


	//----- nvinfo : EIATTR_FRAME_SIZE
	.align		4
.L_25:
        /*0030*/ 	.byte	0x04, 0x11
        /*0032*/ 	.short	(.L_27 - .L_26)
	.align		4
.L_26:
        /*0034*/ 	.word	index@(_ZN7cutlass13device_kernelINS_4gemm6kernel13GemmUniversalIN4cute5tupleIJiiiiEEENS1_10collective13CollectiveMmaINS1_35MainloopSm100TmaUmmaWarpSpecializedILi4ELi2ELi4ENS5_IJNS4_1CILi2EEENSA_ILi1EEESC_EEEEENS5_IJNSA_ILi256EEENSA_ILi128EEENSA_ILi64EEEEEENS_10bfloat16_tENS5_IJlSC_lEEESJ_SK_NS4_8TiledMMAINS4_8MMA_AtomIJNS4_26SM100_MMA_F16BF16_2x1SM_SSISJ_SJ_fLi256ELi128ELNS4_4UMMA5MajorE0ELSP_0ELNSO_7ScaleInE0ELSQ_0EEEEEENS4_6LayoutINS5_IJSC_SC_SC_EEENS5_IJNSA_ILi0EEESV_SV_EEEEENS5_IJNS4_10UnderscoreESY_SY_EEEEENS4_18SM100_TMA_2SM_LOADENS4_14ComposedLayoutINS4_7SwizzleILi3ELi4ELi3EEENS4_18smem_ptr_flag_bitsILi16EEENST_INS5_IJNSA_ILi8EEESH_EEENS5_IJSH_SC_EEEEEEEvNS4_8identityES11_S1B_vS1C_EENS_8epilogue10collective18CollectiveEpilogueINS1E_23Sm100TmaWarpSpecializedILi4ELi2ELi32ELb1ELb0EEEJNS5_IJSG_SG_SH_EEENS5_IJNST_ISG_SC_EENST_INSA_ILi32EEESC_EEEEESJ_SK_SJ_SK_NS1E_6fusion15FusionCallbacksIS1I_NS1O_17LinearCombinationISJ_fSJ_fLNS_15FloatRoundStyleE2EEES1J_S1N_JEEENS4_5SM1004TMEM4LOAD26SM100_TMEM_LOAD_32dp32b32xENS4_13SM90_TMA_LOADENS12_INS13_ILi2ELi4ELi3EEES16_NST_INS5_IJS17_S1L_EEENS5_IJS1L_SC_EEEEEEENS4_39AutoVectorizingCopyWithAssumedAlignmentILi128EEENS4_14SM90_TMA_STOREES23_S25_S25_EEEvvEEEEvNT_6ParamsE)
        /*0038*/ 	.word	0x00000000


	//----- nvinfo : EIATTR_MIN_STACK_SIZE
	.align		4
.L_27:
        /*003c*/ 	.byte	0x04, 0x12
        /*003e*/ 	.short	(.L_29 - .L_28)
	.align		4
.L_28:
        /*0040*/ 	.word	index@(_ZN7cutlass13device_kernelINS_4gemm6kernel13GemmUniversalIN4cute5tupleIJiiiiEEENS1_10collective13CollectiveMmaINS1_35MainloopSm100TmaUmmaWarpSpecializedILi4ELi2ELi4ENS5_IJNS4_1CILi2EEENSA_ILi1EEESC_EEEEENS5_IJNSA_ILi256EEENSA_ILi128EEENSA_ILi64EEEEEENS_10bfloat16_tENS5_IJlSC_lEEESJ_SK_NS4_8TiledMMAINS4_8MMA_AtomIJNS4_26SM100_MMA_F16BF16_2x1SM_SSISJ_SJ_fLi256ELi128ELNS4_4UMMA5MajorE0ELSP_0ELNSO_7ScaleInE0ELSQ_0EEEEEENS4_6LayoutINS5_IJSC_SC_SC_EEENS5_IJNSA_ILi0EEESV_SV_EEEEENS5_IJNS4_10UnderscoreESY_SY_EEEEENS4_18SM100_TMA_2SM_LOADENS4_14ComposedLayoutINS4_7SwizzleILi3ELi4ELi3EEENS4_18smem_ptr_flag_bitsILi16EEENST_INS5_IJNSA_ILi8EEESH_EEENS5_IJSH_SC_EEEEEEEvNS4_8identityES11_S1B_vS1C_EENS_8epilogue10collective18CollectiveEpilogueINS1E_23Sm100TmaWarpSpecializedILi4ELi2ELi32ELb1ELb0EEEJNS5_IJSG_SG_SH_EEENS5_IJNST_ISG_SC_EENST_INSA_ILi32EEESC_EEEEESJ_SK_SJ_SK_NS1E_6fusion15FusionCallbacksIS1I_NS1O_17LinearCombinationISJ_fSJ_fLNS_15FloatRoundStyleE2EEES1J_S1N_JEEENS4_5SM1004TMEM4LOAD26SM100_TMEM_LOAD_32dp32b32xENS4_13SM90_TMA_LOADENS12_INS13_ILi2ELi4ELi3EEES16_NST_INS5_IJS17_S1L_EEENS5_IJS1L_SC_EEEEEEENS4_39AutoVectorizingCopyWithAssumedAlignmentILi128EEENS4_14SM90_TMA_STOREES23_S25_S25_EEEvvEEEEvNT_6ParamsE)
        /*0044*/ 	.word	0x00000000
.L_29:


//--------------------- .nv.compat                --------------------------
	.section	.nv.compat,"",@"SHT_CUDA_COMPAT_INFO"
	.align	4
        /*0000*/ 	.byte	0x02, 0x09, 0x01, 0x00, 0x02, 0x02, 0x02, 0x00, 0x02, 0x05, 0x05, 0x00, 0x03, 0x07, 0x01, 0x01
        /*0010*/ 	.byte	0x02, 0x03, 0x01, 0x00, 0x02, 0x06, 0x01, 0x00, 0x04, 0x0b, 0x08, 0x00, 0x09, 0x00, 0x00, 0x00
        /*0020*/ 	.byte	0x00, 0x00, 0x00, 0x00


//--------------------- .nv.info._ZN7cutlass13device_kernelINS_4gemm6kernel13GemmUniversalIN4cute5tupleIJiiiiEEENS1_10collective13CollectiveMmaINS1_35MainloopSm100TmaUmmaWarpSpecializedILi4ELi2ELi4ENS5_IJNS4_1CILi2EEENSA_ILi1EEESC_EEEEENS5_IJNSA_ILi256EEENSA_ILi128EEENSA_ILi64EEEEEENS_10bfloat16_tENS5_IJlSC_lEEESJ_SK_NS4_8TiledMMAINS4_8MMA_AtomIJNS4_26SM100_MMA_F16BF16_2x1SM_SSISJ_SJ_fLi256ELi128ELNS4_4UMMA5MajorE0ELSP_0ELNSO_7ScaleInE0ELSQ_0EEEEEENS4_6LayoutINS5_IJSC_SC_SC_EEENS5_IJNSA_ILi0EEESV_SV_EEEEENS5_IJNS4_10UnderscoreESY_SY_EEEEENS4_18SM100_TMA_2SM_LOADENS4_14ComposedLayoutINS4_7SwizzleILi3ELi4ELi3EEENS4_18smem_ptr_flag_bitsILi16EEENST_INS5_IJNSA_ILi8EEESH_EEENS5_IJSH_SC_EEEEEEEvNS4_8identityES11_S1B_vS1C_EENS_8epilogue10collective18CollectiveEpilogueINS1E_23Sm100TmaWarpSpecializedILi4ELi2ELi32ELb1ELb0EEEJNS5_IJSG_SG_SH_EEENS5_IJNST_ISG_SC_EENST_INSA_ILi32EEESC_EEEEESJ_SK_SJ_SK_NS1E_6fusion15FusionCallbacksIS1I_NS1O_17LinearCombinationISJ_fSJ_fLNS_15FloatRoundStyleE2EEES1J_S1N_JEEENS4_5SM1004TMEM4LOAD26SM100_TMEM_LOAD_32dp32b32xENS4_13SM90_TMA_LOADENS12_INS13_ILi2ELi4ELi3EEES16_NST_INS5_IJS17_S1L_EEENS5_IJS1L_SC_EEEEEEENS4_39AutoVectorizingCopyWithAssumedAlignmentILi128EEENS4_14SM90_TMA_STOREES23_S25_S25_EEEvvEEEEvNT_6ParamsE --------------------------
	.section	.nv.info._ZN7cutlass13device_kernelINS_4gemm6kernel13GemmUniversalIN4cute5tupleIJiiiiEEENS1_10collective13CollectiveMmaINS1_35MainloopSm100TmaUmmaWarpSpecializedILi4ELi2ELi4ENS5_IJNS4_1CILi2EEENSA_ILi1EEESC_EEEEENS5_IJNSA_ILi256EEENSA_ILi128EEENSA_ILi64EEEEEENS_10bfloat16_tENS5_IJlSC_lEEESJ_SK_NS4_8TiledMMAINS4_8MMA_AtomIJNS4_26SM100_MMA_F16BF16_2x1SM_SSISJ_SJ_fLi256ELi128ELNS4_4UMMA5MajorE0ELSP_0ELNSO_7ScaleInE0ELSQ_0EEEEEENS4_6LayoutINS5_IJSC_SC_SC_EEENS5_IJNSA_ILi0EEESV_SV_EEEEENS5_IJNS4_10UnderscoreESY_SY_EEEEENS4_18SM100_TMA_2SM_LOADENS4_14ComposedLayoutINS4_7SwizzleILi3ELi4ELi3EEENS4_18smem_ptr_flag_bitsILi16EEENST_INS5_IJNSA_ILi8EEESH_EEENS5_IJSH_SC_EEEEEEEvNS4_8identityES11_S1B_vS1C_EENS_8epilogue10collective18CollectiveEpilogueINS1E_23Sm100TmaWarpSpecializedILi4ELi2ELi32ELb1ELb0EEEJNS5_IJSG_SG_SH_EEENS5_IJNST_ISG_SC_EENST_INSA_ILi32EEESC_EEEEESJ_SK_SJ_SK_NS1E_6fusion15FusionCallbacksIS1I_NS1O_17LinearCombinationISJ_fSJ_fLNS_15FloatRoundStyleE2EEES1J_S1N_JEEENS4_5SM1004TMEM4LOAD26SM100_TMEM_LOAD_32dp32b32xENS4_13SM90_TMA_LOADENS12_INS13_ILi2ELi4ELi3EEES16_NST_INS5_IJS17_S1L_EEENS5_IJS1L_SC_EEEEEEENS4_39AutoVectorizingCopyWithAssumedAlignmentILi128EEENS4_14SM90_TMA_STOREES23_S25_S25_EEEvvEEEEvNT_6ParamsE,"",@"SHT_CUDA_INFO"
	.sectionflags	@""
	.align	4


	//----- nvinfo : EIATTR_CUDA_API_VERSION
	.align		4
        /*0000*/ 	.byte	0x04, 0x37
        /*0002*/ 	.short	(.L_31 - .L_30)
.L_30:
        /*0004*/ 	.word	0x00000082


	//----- nvinfo : EIATTR_KPARAM_INFO
	.align		4
.L_31:
        /*0008*/ 	.byte	0x04, 0x17
        /*000a*/ 	.short	(.L_33 - .L_32)
.L_32:
        /*000c*/ 	.word	0x00000000
        /*0010*/ 	.short	0x0000
        /*0012*/ 	.short	0x0000
        /*0014*/ 	.byte	0x00, 0xf0, 0x01, 0x20


	//----- nvinfo : EIATTR_AT_ENTRY_FRAGMENTS
	.align		4
.L_33:
        /*0018*/ 	.byte	0x04, 0x4f
        /*001a*/ 	.short	(.L_35 - .L_34)


	//   ....[0]....
.L_34:
        /*001c*/ 	.word	0x00000007


	//----- nvinfo : EIATTR_RESERVED_SMEM_USED
	.align		4
.L_35:
        /*0020*/ 	.byte	0x01, 0x41
	.zero		2


	//----- nvinfo : EIATTR_SPARSE_MMA_MASK
	.align		4
        /*0024*/ 	.byte	0x03, 0x50
        /*0026*/ 	.short	0x0000


	//----- nvinfo : EIATTR_TCGEN05_2CTA_USED
	.align		4
        /*0028*/ 	.byte	0x01, 0x52
	.zero		2


	//----- nvinfo : EIATTR_MAXREG_COUNT
	.align		4
        /*002c*/ 	.byte	0x03, 0x1b
        /*002e*/ 	.short	0x00ff


	//----- nvinfo : EIATTR_NUM_BARRIERS
	.align		4
        /*0030*/ 	.byte	0x02, 0x4c
        /*0032*/ 	.byte	0x07
	.zero		1


	//----- nvinfo : EIATTR_EXTERNS
	.align		4
        /*0034*/ 	.byte	0x04, 0x0f
        /*0036*/ 	.short	(.L_37 - .L_36)


	//   ....[0]....
	.align		4
.L_36:
        /*0038*/ 	.word	index@(__assertfail)


	//----- nvinfo : EIATTR_MERCURY_ISA_VERSION
	.align		4
.L_37:
        /*003c*/ 	.byte	0x03, 0x5f
        /*003e*/ 	.short	0x0101


	//----- nvinfo : EIATTR_INT_WARP_WIDE_INSTR_OFFSETS
	.align		4
        /*0040*/ 	.byte	0x04, 0x31
        /*0042*/ 	.short	(.L_39 - .L_38)


	//   ....[0]....
.L_38:
        /*0044*/ 	.word	0x00000d10


	//   ....[1]....
        /*0048*/ 	.word	0x00000db0


	//   ....[2]....
        /*004c*/ 	.word	0x00002110


	//   ....[3]....
        /*0050*/ 	.word	0x00003fe0


	//   ....[4]....
        /*0054*/ 	.word	0x00004010


	//   ....[5]....
        /*0058*/ 	.word	0x00004060


	//   ....[6]....
        /*005c*/ 	.word	0x00004980


	//   ....[7]....
        /*0060*/ 	.word	0x000049e0


	//   ....[8]....
        /*0064*/ 	.word	0x00004ac0


	//   ....[9]....
        /*0068*/ 	.word	0x00004b30


	//   ....[10]....
        /*006c*/ 	.word	0x00004c40


	//   ....[11]....
        /*0070*/ 	.word	0x00004cd0


	//   ....[12]....
        /*0074*/ 	.word	0x00004ea0


	//   ....[13]....
        /*0078*/ 	.word	0x00005000


	//----- nvinfo : EIATTR_COOP_GROUP_MASK_REGIDS
	.align		4
.L_39:
        /*007c*/ 	.byte	0x04, 0x29
        /*007e*/ 	.short	(.L_41 - .L_40)


	//   ....[0]....
.L_40:
        /*0080*/ 	.word	0xffffffff


	//   ....[1]....
        /*0084*/ 	.word	0xffffffff


	//   ....[2]....
        /*0088*/ 	.word	0xffffffff


	//   ....[3]....
        /*008c*/ 	.word	0xffffffff


	//   ....[4]....
        /*0090*/ 	.word	0xffffffff


	//   ....[5]....
        /*0094*/ 	.word	0xffffffff


	//   ....[6]....
        /*0098*/ 	.word	0xffffffff


	//   ....[7]....
        /*009c*/ 	.word	0xffffffff


	//   ....[8]....
        /*00a0*/ 	.word	0xffffffff


	//   ....[9]....
        /*00a4*/ 	.word	0xffffffff


	//   ....[10]....
        /*00a8*/ 	.word	0xffffffff


	//   ....[11]....
        /*00ac*/ 	.word	0xffffffff


	//   ....[12]....
        /*00b0*/ 	.word	0xffffffff


	//   ....[13]....
        /*00b4*/ 	.word	0xffffffff


	//----- nvinfo : EIATTR_COOP_GROUP_INSTR_OFFSETS
	.align		4
.L_41:
        /*00b8*/ 	.byte	0x04, 0x28
        /*00ba*/ 	.short	(.L_43 - .L_42)


	//   ....[0]....
.L_42:
        /*00bc*/ 	.word	0x000000c0


	//   ....[1]....
        /*00c0*/ 	.word	0x00000500


	//   ....[2]....
        /*00c4*/ 	.word	0x00000680


	//   ....[3]....
        /*00c8*/ 	.word	0x00000810


	//   ....[4]....
        /*00cc*/ 	.word	0x00000900


	//   ....[5]....
        /*00d0*/ 	.word	0x00000a60


	//   ....[6]....
        /*00d4*/ 	.word	0x00000bf0


	//   ....[7]....
        /*00d8*/ 	.word	0x00000e30


	//   ....[8]....
        /*00dc*/ 	.word	0x00001ff0


	//   ....[9]....
        /*00e0*/ 	.word	0x00002dd0


	//   ....[10]....
        /*00e4*/ 	.word	0x000032a0


	//   ....[11]....
        /*00e8*/ 	.word	0x000032d0


	//   ....[12]....
        /*00ec*/ 	.word	0x00003ef0


	//   ....[13]....
        /*00f0*/ 	.word	0x00004100


	//----- nvinfo : EIATTR_VRC_CTA_INIT_COUNT
	.align		4
.L_43:
        /*00f4*/ 	.byte	0x02, 0x4a
        /*00f6*/ 	.byte	0x80
	.zero		1


	//----- nvinfo : EIATTR_SYSCALL_OFFSETS
	.align		4
        /*00f8*/ 	.byte	0x04, 0x46
        /*00fa*/ 	.short	(.L_45 - .L_44)


	//   ....[0]....
.L_44:
        /*00fc*/ 	.word	0x00005a80


	//   ....[1]....
        /*0100*/ 	.word	0x00005b70


	//   ....[2]....
        /*0104*/ 	.word	0x000062e0


	//   ....[3]....
        /*0108*/ 	.word	0x00006f60


	//   ....[4]....
        /*010c*/ 	.word	0x00007bb0


	//   ....[5]....
        /*0110*/ 	.word	0x00008800


	//----- nvinfo : EIATTR_MBARRIER_INSTR_OFFSETS
	.align		4
.L_45:
        /*0114*/ 	.byte	0x04, 0x39
        /*0116*/ 	.short	(.L_47 - .L_46)


	//   ....[0]....
.L_46:
        /*0118*/ 	.word	0x000005f0
        /*011c*/ 	.word	0x000000ff
        /*0120*/ 	.word	0x00000000
        /*0124*/ 	.short	0x0100
        /*0126*/ 	.byte	0x08
	.zero		1


	//   ....[1]....
        /*0128*/ 	.word	0x00000600
        /*012c*/ 	.word	0x000000ff
        /*0130*/ 	.word	0x00000020
        /*0134*/ 	.short	0x0100
        /*0136*/ 	.byte	0x08
	.zero		1


	//   ....[2]....
        /*0138*/ 	.word	0x00000610
        /*013c*/ 	.word	0x000000ff
        /*0140*/ 	.word	0x00000008
        /*0144*/ 	.short	0x0100
        /*0146*/ 	.byte	0x08
	.zero		1


	//   ....[3]....
        /*0148*/ 	.word	0x00000620
        /*014c*/ 	.word	0x000000ff
        /*0150*/ 	.word	0x00000028
        /*0154*/ 	.short	0x0100
        /*0156*/ 	.byte	0x08
	.zero		1


	//   ....[4]....
        /*0158*/ 	.word	0x00000630
        /*015c*/ 	.word	0x000000ff
        /*0160*/ 	.word	0x00000010
        /*0164*/ 	.short	0x0100
        /*0166*/ 	.byte	0x08
	.zero		1


	//   ....[5]....
        /*0168*/ 	.word	0x00000640
        /*016c*/ 	.word	0x000000ff
        /*0170*/ 	.word	0x00000030
        /*0174*/ 	.short	0x0100
        /*0176*/ 	.byte	0x08
	.zero		1


	//   ....[6]....
        /*0178*/ 	.word	0x00000650
        /*017c*/ 	.word	0x000000ff
        /*0180*/ 	.word	0x00000018
        /*0184*/ 	.short	0x0100
        /*0186*/ 	.byte	0x08
	.zero		1


	//   ....[7]....
        /*0188*/ 	.word	0x00000660
        /*018c*/ 	.word	0x000000ff
        /*0190*/ 	.word	0x00000038
        /*0194*/ 	.short	0x0100
        /*0196*/ 	.byte	0x08
	.zero		1


	//   ....[8]....
        /*0198*/ 	.word	0x00000780
        /*019c*/ 	.word	0x000000ff
        /*01a0*/ 	.word	0x00000040
        /*01a4*/ 	.short	0x0100
        /*01a6*/ 	.byte	0x09
	.zero		1


	//   ....[9]....
        /*01a8*/ 	.word	0x00000790
        /*01ac*/ 	.word	0x000000ff
        /*01b0*/ 	.word	0x00000060
        /*01b4*/ 	.short	0x0100
        /*01b6*/ 	.byte	0x09
	.zero		1


	//   ....[10]....
        /*01b8*/ 	.word	0x000007a0
        /*01bc*/ 	.word	0x000000ff
        /*01c0*/ 	.word	0x00000048
        /*01c4*/ 	.short	0x0100
        /*01c6*/ 	.byte	0x09
	.zero		1


	//   ....[11]....
        /*01c8*/ 	.word	0x000007b0
        /*01cc*/ 	.word	0x000000ff
        /*01d0*/ 	.word	0x00000068
        /*01d4*/ 	.short	0x0100
        /*01d6*/ 	.byte	0x09
	.zero		1


	//   ....[12]....
        /*01d8*/ 	.word	0x000007c0
        /*01dc*/ 	.word	0x000000ff
        /*01e0*/ 	.word	0x00000050
        /*01e4*/ 	.short	0x0100
        /*01e6*/ 	.byte	0x09
	.zero		1


	//   ....[13]....
        /*01e8*/ 	.word	0x000007d0
        /*01ec*/ 	.word	0x000000ff
        /*01f0*/ 	.word	0x00000070
        /*01f4*/ 	.short	0x0100
        /*01f6*/ 	.byte	0x09
	.zero		1


	//   ....[14]....
        /*01f8*/ 	.word	0x000007e0
        /*01fc*/ 	.word	0x000000ff
        /*0200*/ 	.word	0x00000058
        /*0204*/ 	.short	0x0100
        /*0206*/ 	.byte	0x09
	.zero		1


	//   ....[15]....
        /*0208*/ 	.word	0x000007f0
        /*020c*/ 	.word	0x000000ff
        /*0210*/ 	.word	0x00000078
        /*0214*/ 	.short	0x0100
        /*0216*/ 	.byte	0x09
	.zero		1


	//   ....[16]....
        /*0218*/ 	.word	0x000008d0
        /*021c*/ 	.word	0x000000ff
        /*0220*/ 	.word	0x00000080
        /*0224*/ 	.short	0x0100
        /*0226*/ 	.byte	0x08
	.zero		1


	//   ....[17]....
        /*0228*/ 	.word	0x000008e0
        /*022c*/ 	.word	0x000000ff
        /*0230*/ 	.word	0x00000088
        /*0234*/ 	.short	0x0100
        /*0236*/ 	.byte	0x08
	.zero		1


	//   ....[18]....
        /*0238*/ 	.word	0x00000a10
        /*023c*/ 	.word	0x000000ff
        /*0240*/ 	.word	0x00000090
        /*0244*/ 	.short	0x0100
        /*0246*/ 	.byte	0x08
	.zero		1


	//   ....[19]....
        /*0248*/ 	.word	0x00000a20
        /*024c*/ 	.word	0x000000ff
        /*0250*/ 	.word	0x000000a0
        /*0254*/ 	.short	0x0100
        /*0256*/ 	.byte	0x08
	.zero		1


	//   ....[20]....
        /*0258*/ 	.word	0x00000a30
        /*025c*/ 	.word	0x000000ff
        /*0260*/ 	.word	0x00000098
        /*0264*/ 	.short	0x0100
        /*0266*/ 	.byte	0x08
	.zero		1


	//   ....[21]....
        /*0268*/ 	.word	0x00000a40
        /*026c*/ 	.word	0x000000ff
        /*0270*/ 	.word	0x000000a8
        /*0274*/ 	.short	0x0100
        /*0276*/ 	.byte	0x08
	.zero		1


	//   ....[22]....
        /*0278*/ 	.word	0x00000b60
        /*027c*/ 	.word	0x000000ff
        /*0280*/ 	.word	0x000000b0
        /*0284*/ 	.short	0x0100
        /*0286*/ 	.byte	0x09
	.zero		1


	//   ....[23]....
        /*0288*/ 	.word	0x00000b70
        /*028c*/ 	.word	0x000000ff
        /*0290*/ 	.word	0x000000d0
        /*0294*/ 	.short	0x0100
        /*0296*/ 	.byte	0x09
	.zero		1


	//   ....[24]....
        /*0298*/ 	.word	0x00000b80
        /*029c*/ 	.word	0x000000ff
        /*02a0*/ 	.word	0x000000b8
        /*02a4*/ 	.short	0x0100
        /*02a6*/ 	.byte	0x09
	.zero		1


	//   ....[25]....
        /*02a8*/ 	.word	0x00000b90
        /*02ac*/ 	.word	0x000000ff
        /*02b0*/ 	.word	0x000000d8
        /*02b4*/ 	.short	0x0100
        /*02b6*/ 	.byte	0x09
	.zero		1


	//   ....[26]....
        /*02b8*/ 	.word	0x00000ba0
        /*02bc*/ 	.word	0x000000ff
        /*02c0*/ 	.word	0x000000c0
        /*02c4*/ 	.short	0x0100
        /*02c6*/ 	.byte	0x09
	.zero		1


	//   ....[27]....
        /*02c8*/ 	.word	0x00000bb0
        /*02cc*/ 	.word	0x000000ff
        /*02d0*/ 	.word	0x000000e0
        /*02d4*/ 	.short	0x0100
        /*02d6*/ 	.byte	0x09
	.zero		1


	//   ....[28]....
        /*02d8*/ 	.word	0x00000bc0
        /*02dc*/ 	.word	0x000000ff
        /*02e0*/ 	.word	0x000000c8
        /*02e4*/ 	.short	0x0100
        /*02e6*/ 	.byte	0x09
	.zero		1


	//   ....[29]....
        /*02e8*/ 	.word	0x00000bd0
        /*02ec*/ 	.word	0x000000ff
        /*02f0*/ 	.word	0x000000e8
        /*02f4*/ 	.short	0x0100
        /*02f6*/ 	.byte	0x09
	.zero		1


	//   ....[30]....
        /*02f8*/ 	.word	0x00000cc0
        /*02fc*/ 	.word	0x000000ff
        /*0300*/ 	.word	0x000000f0
        /*0304*/ 	.short	0x0100
        /*0306*/ 	.byte	0x08
	.zero		1


	//   ....[31]....
        /*0308*/ 	.word	0x00000cd0
        /*030c*/ 	.word	0x000000ff
        /*0310*/ 	.word	0x00000100
        /*0314*/ 	.short	0x0100
        /*0316*/ 	.byte	0x08
	.zero		1


	//   ....[32]....
        /*0318*/ 	.word	0x00000ce0
        /*031c*/ 	.word	0x000000ff
        /*0320*/ 	.word	0x000000f8
        /*0324*/ 	.short	0x0100
        /*0326*/ 	.byte	0x08
	.zero		1


	//   ....[33]....
        /*0328*/ 	.word	0x00000cf0
        /*032c*/ 	.word	0x000000ff
        /*0330*/ 	.word	0x00000108
        /*0334*/ 	.short	0x0100
        /*0336*/ 	.byte	0x08
	.zero		1


	//   ....[34]....
        /*0338*/ 	.word	0x00000de0
        /*033c*/ 	.word	0x000000ff
        /*0340*/ 	.word	0x00000110
        /*0344*/ 	.short	0x0100
        /*0346*/ 	.byte	0x07
	.zero		1


	//   ....[35]....
        /*0348*/ 	.word	0x000017f0
        /*034c*/ 	.word	0x00000002
        /*0350*/ 	.word	0x00000100
        /*0354*/ 	.short	0x010a
        /*0356*/ 	.byte	0xff
	.zero		1


	//   ....[36]....
        /*0358*/ 	.word	0x00001820
        /*035c*/ 	.word	0x00000002
        /*0360*/ 	.word	0x000000f0
        /*0364*/ 	.short	0x0101
        /*0366*/ 	.byte	0xff
	.zero		1


	//   ....[37]....
        /*0368*/ 	.word	0x000018f0
        /*036c*/ 	.word	0x000000ff
        /*0370*/ 	.word	0x00000020
        /*0374*/ 	.short	0x010a
        /*0376*/ 	.byte	0x08
	.zero		1


	//   ....[38]....
        /*0378*/ 	.word	0x000019f0
        /*037c*/ 	.word	0x000000ff
        /*0380*/ 	.word	0x00000020
        /*0384*/ 	.short	0x010a
        /*0386*/ 	.byte	0x21
	.zero		1


	//   ....[39]....
        /*0388*/ 	.word	0x00001ba0
        /*038c*/ 	.word	0x000000ff
        /*0390*/ 	.word	0x00000020
        /*0394*/ 	.short	0x010a
        /*0396*/ 	.byte	0x08
	.zero		1


	//   ....[40]....
        /*0398*/ 	.word	0x00001ca0
        /*039c*/ 	.word	0x000000ff
        /*03a0*/ 	.word	0x00000088
        /*03a4*/ 	.short	0x0101
        /*03a6*/ 	.byte	0x06
	.zero		1


	//   ....[41]....
        /*03a8*/ 	.word	0x00001cc0
        /*03ac*/ 	.word	0x000000ff
        /*03b0*/ 	.word	0x00000020
        /*03b4*/ 	.short	0x010a
        /*03b6*/ 	.byte	0x08
	.zero		1


	//   ....[42]....
        /*03b8*/ 	.word	0x00001d40
        /*03bc*/ 	.word	0x000000ff
        /*03c0*/ 	.word	0x00000020
        /*03c4*/ 	.short	0x010a
        /*03c6*/ 	.byte	0x11
	.zero		1


	//   ....[43]....
        /*03c8*/ 	.word	0x00001ed0
        /*03cc*/ 	.word	0x000000ff
        /*03d0*/ 	.word	0x00000020
        /*03d4*/ 	.short	0x010a
        /*03d6*/ 	.byte	0x08
	.zero		1


	//   ....[44]....
        /*03d8*/ 	.word	0x00002020
        /*03dc*/ 	.word	0x00000002
        /*03e0*/ 	.word	0x00000090
        /*03e4*/ 	.short	0x010a
        /*03e6*/ 	.byte	0xff
	.zero		1


	//   ....[45]....
        /*03e8*/ 	.word	0x000020e0
        /*03ec*/ 	.word	0x00000002
        /*03f0*/ 	.word	0x00000000
        /*03f4*/ 	.short	0x0101
        /*03f6*/ 	.byte	0xff
	.zero		1


	//   ....[46]....
        /*03f8*/ 	.word	0x00002640
        /*03fc*/ 	.word	0x000000ff
        /*0400*/ 	.word	0x00000000
        /*0404*/ 	.short	0x010a
        /*0406*/ 	.byte	0x04
	.zero		1


	//   ....[47]....
        /*0408*/ 	.word	0x000026d0
        /*040c*/ 	.word	0x000000ff
        /*0410*/ 	.word	0x00000000
        /*0414*/ 	.short	0x010a
        /*0416*/ 	.byte	0x04
	.zero		1


	//   ....[48]....
        /*0418*/ 	.word	0x00002760
        /*041c*/ 	.word	0x000000ff
        /*0420*/ 	.word	0x00000000
        /*0424*/ 	.short	0x010a
        /*0426*/ 	.byte	0x04
	.zero		1


	//   ....[49]....
        /*0428*/ 	.word	0x00002800
        /*042c*/ 	.word	0x00000000
        /*0430*/ 	.word	0x00000000
        /*0434*/ 	.short	0x010a
        /*0436*/ 	.byte	0xff
	.zero		1


	//   ....[50]....
        /*0438*/ 	.word	0x00002930
        /*043c*/ 	.word	0x00000000
        /*0440*/ 	.word	0x000000f0
        /*0444*/ 	.short	0x010a
        /*0446*/ 	.byte	0xff
	.zero		1


	//   ....[51]....
        /*0448*/ 	.word	0x000029a0
        /*044c*/ 	.word	0x00000000
        /*0450*/ 	.word	0x00000000
        /*0454*/ 	.short	0x0101
        /*0456*/ 	.byte	0xff
	.zero		1


	//   ....[52]....
        /*0458*/ 	.word	0x000029c0
        /*045c*/ 	.word	0x000000ff
        /*0460*/ 	.word	0x000000a0
        /*0464*/ 	.short	0x010a
        /*0466*/ 	.byte	0x05
	.zero		1


	//   ....[53]....
        /*0468*/ 	.word	0x00002ae0
        /*046c*/ 	.word	0x00000000
        /*0470*/ 	.word	0x00000090
        /*0474*/ 	.short	0x010a
        /*0476*/ 	.byte	0xff
	.zero		1


	//   ....[54]....
        /*0478*/ 	.word	0x00002be0
        /*047c*/ 	.word	0x00000000
        /*0480*/ 	.word	0x00000000
        /*0484*/ 	.short	0x0101
        /*0486*/ 	.byte	0xff
	.zero		1


	//   ....[55]....
        /*0488*/ 	.word	0x00002c70
        /*048c*/ 	.word	0x000000ff
        /*0490*/ 	.word	0x000000a0
        /*0494*/ 	.short	0x0106
        /*0496*/ 	.byte	0x05
	.zero		1


	//   ....[56]....
        /*0498*/ 	.word	0x00002c90
        /*049c*/ 	.word	0x000000ff
        /*04a0*/ 	.word	0x000000a0
        /*04a4*/ 	.short	0x010a
        /*04a6*/ 	.byte	0x05
	.zero		1


	//   ....[57]....
        /*04a8*/ 	.word	0x00002d20
        /*04ac*/ 	.word	0x000000ff
        /*04b0*/ 	.word	0x000000a0
        /*04b4*/ 	.short	0x0106
        /*04b6*/ 	.byte	0x04
	.zero		1


	//   ....[58]....
        /*04b8*/ 	.word	0x00002d60
        /*04bc*/ 	.word	0x00000000
        /*04c0*/ 	.word	0x000000a0
        /*04c4*/ 	.short	0x010a
        /*04c6*/ 	.byte	0xff
	.zero		1


	//   ....[59]....
        /*04c8*/ 	.word	0x00002fa0
        /*04cc*/ 	.word	0x000000ff
        /*04d0*/ 	.word	0x00000008
        /*04d4*/ 	.short	0x010a
        /*04d6*/ 	.byte	0x06
	.zero		1


	//   ....[60]....
        /*04d8*/ 	.word	0x00002fc0
        /*04dc*/ 	.word	0x000000ff
        /*04e0*/ 	.word	0x00000008
        /*04e4*/ 	.short	0x010a
        /*04e6*/ 	.byte	0x06
	.zero		1


	//   ....[61]....
        /*04e8*/ 	.word	0x00003150
        /*04ec*/ 	.word	0x000000ff
        /*04f0*/ 	.word	0x00000008
        /*04f4*/ 	.short	0x010a
        /*04f6*/ 	.byte	0x06
	.zero		1


	//   ....[62]....
        /*04f8*/ 	.word	0x00003170
        /*04fc*/ 	.word	0x000000ff
        /*0500*/ 	.word	0x00000008
        /*0504*/ 	.short	0x010a
        /*0506*/ 	.byte	0x06
	.zero		1


	//   ....[63]....
        /*0508*/ 	.word	0x00003230
        /*050c*/ 	.word	0x000000ff
        /*0510*/ 	.word	0x00000000
        /*0514*/ 	.short	0x0101
        /*0516*/ 	.byte	0x07
	.zero		1


	//   ....[64]....
        /*0518*/ 	.word	0x00003570
        /*051c*/ 	.word	0x00000000
        /*0520*/ 	.word	0x00000090
        /*0524*/ 	.short	0x010a
        /*0526*/ 	.byte	0xff
	.zero		1


	//   ....[65]....
        /*0528*/ 	.word	0x00003630
        /*052c*/ 	.word	0x00000000
        /*0530*/ 	.word	0x00000000
        /*0534*/ 	.short	0x0101
        /*0536*/ 	.byte	0xff
	.zero		1


	//   ....[66]....
        /*0538*/ 	.word	0x000036f0
        /*053c*/ 	.word	0x000000ff
        /*0540*/ 	.word	0x00000000
        /*0544*/ 	.short	0x010a
        /*0546*/ 	.byte	0x08
	.zero		1


	//   ....[67]....
        /*0548*/ 	.word	0x00003700
        /*054c*/ 	.word	0x000000ff
        /*0550*/ 	.word	0x000000d0
        /*0554*/ 	.short	0x010a
        /*0556*/ 	.byte	0x09
	.zero		1


	//   ....[68]....
        /*0558*/ 	.word	0x000037b0
        /*055c*/ 	.word	0x000000ff
        /*0560*/ 	.word	0x00000000
        /*0564*/ 	.short	0x010a
        /*0566*/ 	.byte	0x08
	.zero		1


	//   ....[69]....
        /*0568*/ 	.word	0x000038e0
        /*056c*/ 	.word	0x000000ff
        /*0570*/ 	.word	0x00000000
        /*0574*/ 	.short	0x010a
        /*0576*/ 	.byte	0x1e
	.zero		1


	//   ....[70]....
        /*0578*/ 	.word	0x00003be0
        /*057c*/ 	.word	0x000000ff
        /*0580*/ 	.word	0x00000000
        /*0584*/ 	.short	0x010a
        /*0586*/ 	.byte	0x08
	.zero		1


	//   ....[71]....
        /*0588*/ 	.word	0x00003c70
        /*058c*/ 	.word	0x000000ff
        /*0590*/ 	.word	0x00000000
        /*0594*/ 	.short	0x010a
        /*0596*/ 	.byte	0x08
	.zero		1


	//   ....[72]....
        /*0598*/ 	.word	0x00003d00
        /*059c*/ 	.word	0x000000ff
        /*05a0*/ 	.word	0x00000000
        /*05a4*/ 	.short	0x010a
        /*05a6*/ 	.byte	0x08
	.zero		1


	//   ....[73]....
        /*05a8*/ 	.word	0x00003da0
        /*05ac*/ 	.word	0x00000000
        /*05b0*/ 	.word	0x00000000
        /*05b4*/ 	.short	0x010a
        /*05b6*/ 	.byte	0xff
	.zero		1


	//   ....[74]....
        /*05b8*/ 	.word	0x00003de0
        /*05bc*/ 	.word	0x00000000
        /*05c0*/ 	.word	0x00000000
        /*05c4*/ 	.short	0x010a
        /*05c6*/ 	.byte	0xff
	.zero		1


	//   ....[75]....
        /*05c8*/ 	.word	0x00003e50
        /*05cc*/ 	.word	0x000000ff
        /*05d0*/ 	.word	0x00000000
        /*05d4*/ 	.short	0x0101
        /*05d6*/ 	.byte	0x05
	.zero		1


	//   ....[76]....
        /*05d8*/ 	.word	0x00003e90
        /*05dc*/ 	.word	0x000000ff
        /*05e0*/ 	.word	0x00000110
        /*05e4*/ 	.short	0x010a
        /*05e6*/ 	.byte	0x07
	.zero		1


	//   ....[77]....
        /*05e8*/ 	.word	0x00003ee0
        /*05ec*/ 	.word	0x000000ff
        /*05f0*/ 	.word	0x00000000
        /*05f4*/ 	.short	0x0101
        /*05f6*/ 	.byte	0x05
	.zero		1


	//   ....[78]....
        /*05f8*/ 	.word	0x00004330
        /*05fc*/ 	.word	0x00000000
        /*0600*/ 	.word	0x00000090
        /*0604*/ 	.short	0x010a
        /*0606*/ 	.byte	0xff
	.zero		1


	//   ....[79]....
        /*0608*/ 	.word	0x000043f0
        /*060c*/ 	.word	0x00000000
        /*0610*/ 	.word	0x00000000
        /*0614*/ 	.short	0x0101
        /*0616*/ 	.byte	0xff
	.zero		1


	//   ....[80]....
        /*0618*/ 	.word	0x00004710
        /*061c*/ 	.word	0x000000ff
        /*0620*/ 	.word	0x00000088
        /*0624*/ 	.short	0x010a
        /*0626*/ 	.byte	0x07
	.zero		1


	//   ....[81]....
        /*0628*/ 	.word	0x00004900
        /*062c*/ 	.word	0x000000ff
        /*0630*/ 	.word	0x00000060
        /*0634*/ 	.short	0x010a
        /*0636*/ 	.byte	0x07
	.zero		1


	//   ....[82]....
        /*0638*/ 	.word	0x00004a70
        /*063c*/ 	.word	0x000000ff
        /*0640*/ 	.word	0x00000040
        /*0644*/ 	.short	0x010b
        /*0646*/ 	.byte	0x07
	.zero		1


	//   ....[83]....
        /*0648*/ 	.word	0x00004a80
        /*064c*/ 	.word	0x000000ff
        /*0650*/ 	.word	0x00000000
        /*0654*/ 	.short	0x0101
        /*0656*/ 	.byte	0x08
	.zero		1


	//   ....[84]....
        /*0658*/ 	.word	0x00004a90
        /*065c*/ 	.word	0x000000ff
        /*0660*/ 	.word	0x00000068
        /*0664*/ 	.short	0x010a
        /*0666*/ 	.byte	0x07
	.zero		1


	//   ....[85]....
        /*0668*/ 	.word	0x00004be0
        /*066c*/ 	.word	0x000000ff
        /*0670*/ 	.word	0x00000048
        /*0674*/ 	.short	0x010b
        /*0676*/ 	.byte	0x07
	.zero		1


	//   ....[86]....
        /*0678*/ 	.word	0x00004bf0
        /*067c*/ 	.word	0x000000ff
        /*0680*/ 	.word	0x00000000
        /*0684*/ 	.short	0x0101
        /*0686*/ 	.byte	0x08
	.zero		1


	//   ....[87]....
        /*0688*/ 	.word	0x00004c00
        /*068c*/ 	.word	0x000000ff
        /*0690*/ 	.word	0x00000070
        /*0694*/ 	.short	0x010a
        /*0696*/ 	.byte	0x07
	.zero		1


	//   ....[88]....
        /*0698*/ 	.word	0x00004d80
        /*069c*/ 	.word	0x000000ff
        /*06a0*/ 	.word	0x00000050
        /*06a4*/ 	.short	0x010b
        /*06a6*/ 	.byte	0x07
	.zero		1


	//   ....[89]....
        /*06a8*/ 	.word	0x00004dc0
        /*06ac*/ 	.word	0x000000ff
        /*06b0*/ 	.word	0x00000000
        /*06b4*/ 	.short	0x0101
        /*06b6*/ 	.byte	0x08
	.zero		1


	//   ....[90]....
        /*06b8*/ 	.word	0x00004e00
        /*06bc*/ 	.word	0x000000ff
        /*06c0*/ 	.word	0x00000078
        /*06c4*/ 	.short	0x010a
        /*06c6*/ 	.byte	0x07
	.zero		1


	//   ....[91]....
        /*06c8*/ 	.word	0x00005040
        /*06cc*/ 	.word	0x000000ff
        /*06d0*/ 	.word	0x00000058
        /*06d4*/ 	.short	0x010b
        /*06d6*/ 	.byte	0x07
	.zero		1


	//   ....[92]....
        /*06d8*/ 	.word	0x00005060
        /*06dc*/ 	.word	0x000000ff
        /*06e0*/ 	.word	0x00000000
        /*06e4*/ 	.short	0x0101
        /*06e6*/ 	.byte	0x0d
	.zero		1


	//   ....[93]....
        /*06e8*/ 	.word	0x00005090
        /*06ec*/ 	.word	0x000000ff
        /*06f0*/ 	.word	0x00000060
        /*06f4*/ 	.short	0x010a
        /*06f6*/ 	.byte	0x07
	.zero		1


	//   ....[94]....
        /*06f8*/ 	.word	0x000050b0
        /*06fc*/ 	.word	0x000000ff
        /*0700*/ 	.word	0x00000068
        /*0704*/ 	.short	0x010a
        /*0706*/ 	.byte	0x07
	.zero		1


	//   ....[95]....
        /*0708*/ 	.word	0x000050d0
        /*070c*/ 	.word	0x000000ff
        /*0710*/ 	.word	0x00000070
        /*0714*/ 	.short	0x010a
        /*0716*/ 	.byte	0x07
	.zero		1


	//   ....[96]....
        /*0718*/ 	.word	0x00005110
        /*071c*/ 	.word	0x00000000
        /*0720*/ 	.word	0x00000078
        /*0724*/ 	.short	0x010a
        /*0726*/ 	.byte	0xff
	.zero		1


	//   ....[97]....
        /*0728*/ 	.word	0x00005440
        /*072c*/ 	.word	0x00000000
        /*0730*/ 	.word	0x00000090
        /*0734*/ 	.short	0x010a
        /*0736*/ 	.byte	0xff
	.zero		1


	//   ....[98]....
        /*0738*/ 	.word	0x00005550
        /*073c*/ 	.word	0x00000000
        /*0740*/ 	.word	0x00000000
        /*0744*/ 	.short	0x0101
        /*0746*/ 	.byte	0xff
	.zero		1


	//   ....[99]....
        /*0748*/ 	.word	0x00005fa0
        /*074c*/ 	.word	0x000000ff
        /*0750*/ 	.word	0x00000040
        /*0754*/ 	.short	0x010a
        /*0756*/ 	.byte	0x30
	.zero		1


	//   ....[100]....
        /*0758*/ 	.word	0x00005fe0
        /*075c*/ 	.word	0x00000070
        /*0760*/ 	.word	0x000000b0
        /*0764*/ 	.short	0x010a
        /*0766*/ 	.byte	0xff
	.zero		1


	//   ....[101]....
        /*0768*/ 	.word	0x000060d0
        /*076c*/ 	.word	0x000000ff
        /*0770*/ 	.word	0x00000040
        /*0774*/ 	.short	0x010a
        /*0776*/ 	.byte	0x30
	.zero		1


	//   ....[102]....
        /*0778*/ 	.word	0x000061c0
        /*077c*/ 	.word	0x00000070
        /*0780*/ 	.word	0x000000b0
        /*0784*/ 	.short	0x010a
        /*0786*/ 	.byte	0xff
	.zero		1


	//   ....[103]....
        /*0788*/ 	.word	0x00006c90
        /*078c*/ 	.word	0x00000000
        /*0790*/ 	.word	0x00000000
        /*0794*/ 	.short	0x0101
        /*0796*/ 	.byte	0xff
	.zero		1


	//   ....[104]....
        /*0798*/ 	.word	0x00006ca0
        /*079c*/ 	.word	0x00000002
        /*07a0*/ 	.word	0x00000040
        /*07a4*/ 	.short	0x010a
        /*07a6*/ 	.byte	0xff
	.zero		1


	//   ....[105]....
        /*07a8*/ 	.word	0x00006d80
        /*07ac*/ 	.word	0x00000002
        /*07b0*/ 	.word	0x00000040
        /*07b4*/ 	.short	0x010a
        /*07b6*/ 	.byte	0xff
	.zero		1


	//   ....[106]....
        /*07b8*/ 	.word	0x000078e0
        /*07bc*/ 	.word	0x0000003f
        /*07c0*/ 	.word	0x00000000
        /*07c4*/ 	.short	0x0101
        /*07c6*/ 	.byte	0xff
	.zero		1


	//   ....[107]....
        /*07c8*/ 	.word	0x00007900
        /*07cc*/ 	.word	0x00000000
        /*07d0*/ 	.word	0x00000040
        /*07d4*/ 	.short	0x010a
        /*07d6*/ 	.byte	0xff
	.zero		1


	//   ....[108]....
        /*07d8*/ 	.word	0x000079d0
        /*07dc*/ 	.word	0x00000000
        /*07e0*/ 	.word	0x00000040
        /*07e4*/ 	.short	0x010a
        /*07e6*/ 	.byte	0xff
	.zero		1


	//   ....[109]....
        /*07e8*/ 	.word	0x00008530
        /*07ec*/ 	.word	0x0000003f
        /*07f0*/ 	.word	0x00000000
        /*07f4*/ 	.short	0x0101
        /*07f6*/ 	.byte	0xff
	.zero		1


	//   ....[110]....
        /*07f8*/ 	.word	0x00008550
        /*07fc*/ 	.word	0x00000000
        /*0800*/ 	.word	0x00000040
        /*0804*/ 	.short	0x010a
        /*0806*/ 	.byte	0xff
	.zero		1


	//   ....[111]....
        /*0808*/ 	.word	0x00008620
        /*080c*/ 	.word	0x00000000
        /*0810*/ 	.word	0x00000040
        /*0814*/ 	.short	0x010a
        /*0816*/ 	.byte	0xff
	.zero		1


	//   ....[112]....
        /*0818*/ 	.word	0x00008a10
        /*081c*/ 	.word	0x00000070
        /*0820*/ 	.word	0x00000000
        /*0824*/ 	.short	0x0101
        /*0826*/ 	.byte	0xff
	.zero		1


	//   ....[113]....
        /*0828*/ 	.word	0x000091d0
        /*082c*/ 	.word	0x00000000
        /*0830*/ 	.word	0x00000000
        /*0834*/ 	.short	0x0101
        /*0836*/ 	.byte	0xff
	.zero		1


	//   ....[114]....
        /*0838*/ 	.word	0x00009440
        /*083c*/ 	.word	0x000000ff
        /*0840*/ 	.word	0x00000000
        /*0844*/ 	.short	0x0101
        /*0846*/ 	.byte	0x04
	.zero		1


	//   ....[115]....
        /*0848*/ 	.word	0x00009460
        /*084c*/ 	.word	0x00000002
        /*0850*/ 	.word	0x00000100
        /*0854*/ 	.short	0x010a
        /*0856*/ 	.byte	0xff
	.zero		1


	//   ....[116]....
        /*0858*/ 	.word	0x000094c0
        /*085c*/ 	.word	0x00000002
        /*0860*/ 	.word	0x00000020
        /*0864*/ 	.short	0x010a
        /*0866*/ 	.byte	0xff
	.zero		1


	//   ....[117]....
        /*0868*/ 	.word	0x00009520
        /*086c*/ 	.word	0x00000002
        /*0870*/ 	.word	0x00000020
        /*0874*/ 	.short	0x010a
        /*0876*/ 	.byte	0xff
	.zero		1


	//   ....[118]....
        /*0878*/ 	.word	0x00009570
        /*087c*/ 	.word	0x00000002
        /*0880*/ 	.word	0x00000090
        /*0884*/ 	.short	0x010a
        /*0886*/ 	.byte	0xff
	.zero		1


	//   ....[119]....
        /*0888*/ 	.word	0x000095d0
        /*088c*/ 	.word	0x00000000
        /*0890*/ 	.word	0x00000000
        /*0894*/ 	.short	0x010a
        /*0896*/ 	.byte	0xff
	.zero		1


	//   ....[120]....
        /*0898*/ 	.word	0x00009630
        /*089c*/ 	.word	0x00000000
        /*08a0*/ 	.word	0x00000000
        /*08a4*/ 	.short	0x010a
        /*08a6*/ 	.byte	0xff
	.zero		1


	//   ....[121]....
        /*08a8*/ 	.word	0x00009690
        /*08ac*/ 	.word	0x00000000
        /*08b0*/ 	.word	0x00000000
        /*08b4*/ 	.short	0x010a
        /*08b6*/ 	.byte	0xff
	.zero		1


	//   ....[122]....
        /*08b8*/ 	.word	0x000096e0
        /*08bc*/ 	.word	0x00000000
        /*08c0*/ 	.word	0x000000f0
        /*08c4*/ 	.short	0x010a
        /*08c6*/ 	.byte	0xff
	.zero		1


	//   ....[123]....
        /*08c8*/ 	.word	0x00009740
        /*08cc*/ 	.word	0x00000000
        /*08d0*/ 	.word	0x000000a0
        /*08d4*/ 	.short	0x010a
        /*08d6*/ 	.byte	0xff
	.zero		1


	//   ....[124]....
        /*08d8*/ 	.word	0x00009790
        /*08dc*/ 	.word	0x00000000
        /*08e0*/ 	.word	0x00000090
        /*08e4*/ 	.short	0x010a
        /*08e6*/ 	.byte	0xff
	.zero		1


	//   ....[125]....
        /*08e8*/ 	.word	0x000097f0
        /*08ec*/ 	.word	0x00000000
        /*08f0*/ 	.word	0x000000a0
        /*08f4*/ 	.short	0x010a
        /*08f6*/ 	.byte	0xff
	.zero		1


	//   ....[126]....
        /*08f8*/ 	.word	0x00009850
        /*08fc*/ 	.word	0x00000004
        /*0900*/ 	.word	0x00000008
        /*0904*/ 	.short	0x010a
        /*0906*/ 	.byte	0xff
	.zero		1


	//   ....[127]....
        /*0908*/ 	.word	0x00009930
        /*090c*/ 	.word	0x00000002
        /*0910*/ 	.word	0x00000008
        /*0914*/ 	.short	0x010a
        /*0916*/ 	.byte	0xff
	.zero		1


	//   ....[128]....
        /*0918*/ 	.word	0x00009980
        /*091c*/ 	.word	0x00000000
        /*0920*/ 	.word	0x00000090
        /*0924*/ 	.short	0x010a
        /*0926*/ 	.byte	0xff
	.zero		1


	//   ....[129]....
        /*0928*/ 	.word	0x000099e0
        /*092c*/ 	.word	0x00000000
        /*0930*/ 	.word	0x000000d0
        /*0934*/ 	.short	0x010a
        /*0936*/ 	.byte	0xff
	.zero		1


	//   ....[130]....
        /*0938*/ 	.word	0x00009a40
        /*093c*/ 	.word	0x00000000
        /*0940*/ 	.word	0x00000000
        /*0944*/ 	.short	0x010a
        /*0946*/ 	.byte	0xff
	.zero		1


	//   ....[131]....
        /*0948*/ 	.word	0x00009aa0
        /*094c*/ 	.word	0x00000000
        /*0950*/ 	.word	0x00000000
        /*0954*/ 	.short	0x010a
        /*0956*/ 	.byte	0xff
	.zero		1


	//   ....[132]....
        /*0958*/ 	.word	0x00009b00
        /*095c*/ 	.word	0x00000000
        /*0960*/ 	.word	0x00000000
        /*0964*/ 	.short	0x010a
        /*0966*/ 	.byte	0xff
	.zero		1


	//   ....[133]....
        /*0968*/ 	.word	0x00009b60
        /*096c*/ 	.word	0x00000000
        /*0970*/ 	.word	0x00000000
        /*0974*/ 	.short	0x010a
        /*0976*/ 	.byte	0xff
	.zero		1


	//   ....[134]....
        /*0978*/ 	.word	0x00009bc0
        /*097c*/ 	.word	0x00000000
        /*0980*/ 	.word	0x00000110
        /*0984*/ 	.short	0x010a
        /*0986*/ 	.byte	0xff
	.zero		1


	//   ....[135]....
        /*0988*/ 	.word	0x00009c10
        /*098c*/ 	.word	0x00000000
        /*0990*/ 	.word	0x00000090
        /*0994*/ 	.short	0x010a
        /*0996*/ 	.byte	0xff
	.zero		1


	//   ....[136]....
        /*0998*/ 	.word	0x00009c70
        /*099c*/ 	.word	0x00000000
        /*09a0*/ 	.word	0x00000088
        /*09a4*/ 	.short	0x010a
        /*09a6*/ 	.byte	0xff
	.zero		1


	//   ....[137]....
        /*09a8*/ 	.word	0x00009cd0
        /*09ac*/ 	.word	0x00000000
        /*09b0*/ 	.word	0x00000060
        /*09b4*/ 	.short	0x010a
        /*09b6*/ 	.byte	0xff
	.zero		1


	//   ....[138]....
        /*09b8*/ 	.word	0x00009d30
        /*09bc*/ 	.word	0x00000000
        /*09c0*/ 	.word	0x00000068
        /*09c4*/ 	.short	0x010a
        /*09c6*/ 	.byte	0xff
	.zero		1


	//   ....[139]....
        /*09c8*/ 	.word	0x00009d90
        /*09cc*/ 	.word	0x00000000
        /*09d0*/ 	.word	0x00000070
        /*09d4*/ 	.short	0x010a
        /*09d6*/ 	.byte	0xff
	.zero		1


	//   ....[140]....
        /*09d8*/ 	.word	0x00009df0
        /*09dc*/ 	.word	0x00000000
        /*09e0*/ 	.word	0x00000078
        /*09e4*/ 	.short	0x010a
        /*09e6*/ 	.byte	0xff
	.zero		1


	//   ....[141]....
        /*09e8*/ 	.word	0x00009e50
        /*09ec*/ 	.word	0x00000000
        /*09f0*/ 	.word	0x00000060
        /*09f4*/ 	.short	0x010a
        /*09f6*/ 	.byte	0xff
	.zero		1


	//   ....[142]....
        /*09f8*/ 	.word	0x00009eb0
        /*09fc*/ 	.word	0x00000000
        /*0a00*/ 	.word	0x00000068
        /*0a04*/ 	.short	0x010a
        /*0a06*/ 	.byte	0xff
	.zero		1


	//   ....[143]....
        /*0a08*/ 	.word	0x00009f10
        /*0a0c*/ 	.word	0x00000000
        /*0a10*/ 	.word	0x00000070
        /*0a14*/ 	.short	0x010a
        /*0a16*/ 	.byte	0xff
	.zero		1


	//   ....[144]....
        /*0a18*/ 	.word	0x00009f60
        /*0a1c*/ 	.word	0x00000000
        /*0a20*/ 	.word	0x00000090
        /*0a24*/ 	.short	0x010a
        /*0a26*/ 	.byte	0xff
	.zero		1


	//   ....[145]....
        /*0a28*/ 	.word	0x00009fc0
        /*0a2c*/ 	.word	0x00000002
        /*0a30*/ 	.word	0x00000040
        /*0a34*/ 	.short	0x010a
        /*0a36*/ 	.byte	0xff
	.zero		1


	//   ....[146]....
        /*0a38*/ 	.word	0x0000a010
        /*0a3c*/ 	.word	0x00000070
        /*0a40*/ 	.word	0x000000b0
        /*0a44*/ 	.short	0x010a
        /*0a46*/ 	.byte	0xff
	.zero		1


	//   ....[147]....
        /*0a48*/ 	.word	0x0000a060
        /*0a4c*/ 	.word	0x00000002
        /*0a50*/ 	.word	0x00000040
        /*0a54*/ 	.short	0x010a
        /*0a56*/ 	.byte	0xff
	.zero		1


	//   ....[148]....
        /*0a58*/ 	.word	0x0000a0b0
        /*0a5c*/ 	.word	0x00000000
        /*0a60*/ 	.word	0x00000040
        /*0a64*/ 	.short	0x010a
        /*0a66*/ 	.byte	0xff
	.zero		1


	//   ....[149]....
        /*0a68*/ 	.word	0x0000a100
        /*0a6c*/ 	.word	0x00000000
        /*0a70*/ 	.word	0x00000040
        /*0a74*/ 	.short	0x010a
        /*0a76*/ 	.byte	0xff
	.zero		1


	//----- nvinfo : EIATTR_NUM_MBARRIERS
	.align		4
.L_47:
        /*0a78*/ 	.byte	0x03, 0x38
        /*0a7a*/ 	.short	0x0023


	//----- nvinfo : EIATTR_EXIT_INSTR_OFFSETS
	.align		4
        /*0a7c*/ 	.byte	0x04, 0x1c
        /*0a7e*/ 	.short	(.L_49 - .L_48)


	//   ....[0]....
.L_48:
        /*0a80*/ 	.word	0x00002830


	//   ....[1]....
        /*0a84*/ 	.word	0x00002d30


	//   ....[2]....
        /*0a88*/ 	.word	0x00002d90


	//   ....[3]....
        /*0a8c*/ 	.word	0x00004110


	//   ....[4]....
        /*0a90*/ 	.word	0x00005140


	//   ....[5]....
        /*0a94*/ 	.word	0x00005180


	//   ....[6]....
        /*0a98*/ 	.word	0x00009330


	//   ....[7]....
        /*0a9c*/ 	.word	0x000093b0


	//   ....[8]....
        /*0aa0*/ 	.word	0x000093e0


	//   ....[9]....
        /*0aa4*/ 	.word	0x00009450


	//----- nvinfo : EIATTR_MAX_THREADS
	.align		4
.L_49:
        /*0aa8*/ 	.byte	0x04, 0x05
        /*0aaa*/ 	.short	(.L_51 - .L_50)
.L_50:
        /*0aac*/ 	.word	0x00000100
        /*0ab0*/ 	.word	0x00000001
        /*0ab4*/ 	.word	0x00000001


	//----- nvinfo : EIATTR_CRS_STACK_SIZE
	.align		4
.L_51:
        /*0ab8*/ 	.byte	0x04, 0x1e
        /*0aba*/ 	.short	(.L_53 - .L_52)
.L_52:
        /*0abc*/ 	.word	0x00000000


	//----- nvinfo : EIATTR_CBANK_PARAM_SIZE
	.align		4
.L_53:
        /*0ac0*/ 	.byte	0x03, 0x19
        /*0ac2*/ 	.short	0x0800


	//----- nvinfo : EIATTR_PARAM_CBANK
	.align		4
        /*0ac4*/ 	.byte	0x04, 0x0a
        /*0ac6*/ 	.short	(.L_55 - .L_54)
	.align		4
.L_54:
        /*0ac8*/ 	.word	index@(.nv.constant0._ZN7cutlass13device_kernelINS_4gemm6kernel13GemmUniversalIN4cute5tupleIJiiiiEEENS1_10collective13CollectiveMmaINS1_35MainloopSm100TmaUmmaWarpSpecializedILi4ELi2ELi4ENS5_IJNS4_1CILi2EEENSA_ILi1EEESC_EEEEENS5_IJNSA_ILi256EEENSA_ILi128EEENSA_ILi64EEEEEENS_10bfloat16_tENS5_IJlSC_lEEESJ_SK_NS4_8TiledMMAINS4_8MMA_AtomIJNS4_26SM100_MMA_F16BF16_2x1SM_SSISJ_SJ_fLi256ELi128ELNS4_4UMMA5MajorE0ELSP_0ELNSO_7ScaleInE0ELSQ_0EEEEEENS4_6LayoutINS5_IJSC_SC_SC_EEENS5_IJNSA_ILi0EEESV_SV_EEEEENS5_IJNS4_10UnderscoreESY_SY_EEEEENS4_18SM100_TMA_2SM_LOADENS4_14ComposedLayoutINS4_7SwizzleILi3ELi4ELi3EEENS4_18smem_ptr_flag_bitsILi16EEENST_INS5_IJNSA_ILi8EEESH_EEENS5_IJSH_SC_EEEEEEEvNS4_8identityES11_S1B_vS1C_EENS_8epilogue10collective18CollectiveEpilogueINS1E_23Sm100TmaWarpSpecializedILi4ELi2ELi32ELb1ELb0EEEJNS5_IJSG_SG_SH_EEENS5_IJNST_ISG_SC_EENST_INSA_ILi32EEESC_EEEEESJ_SK_SJ_SK_NS1E_6fusion15FusionCallbacksIS1I_NS1O_17LinearCombinationISJ_fSJ_fLNS_15FloatRoundStyleE2EEES1J_S1N_JEEENS4_5SM1004TMEM4LOAD26SM100_TMEM_LOAD_32dp32b32xENS4_13SM90_TMA_LOADENS12_INS13_ILi2ELi4ELi3EEES16_NST_INS5_IJS17_S1L_EEENS5_IJS1L_SC_EEEEEEENS4_39AutoVectorizingCopyWithAssumedAlignmentILi128EEENS4_14SM90_TMA_STOREES23_S25_S25_EEEvvEEEEvNT_6ParamsE)
        /*0acc*/ 	.short	0x0380
        /*0ace*/ 	.short	0x0800


	//----- nvinfo : EIATTR_SW_WAR
	.align		4
.L_55:
        /*0ad0*/ 	.byte	0x04, 0x36
        /*0ad2*/ 	.short	(.L_57 - .L_56)
.L_56:
        /*0ad4*/ 	.word	0x00000008
.L_57:


//--------------------- .nv.callgraph             --------------------------
	.section	.nv.callgraph,"",@"SHT_CUDA_CALLGRAPH"
	.align	4
	.sectionentsize	8
	.align		4
        /*0000*/ 	.word	0x00000000
	.align		4
        /*0004*/ 	.word	0xffffffff
	.align		4
        /*0008*/ 	.word	index@(_ZN7cutlass13device_kernelINS_4gemm6kernel13GemmUniversalIN4cute5tupleIJiiiiEEENS1_10collective13CollectiveMmaINS1_35MainloopSm100TmaUmmaWarpSpecializedILi4ELi2ELi4ENS5_IJNS4_1CILi2EEENSA_ILi1EEESC_EEEEENS5_IJNSA_ILi256EEENSA_ILi128EEENSA_ILi64EEEEEENS_10bfloat16_tENS5_IJlSC_lEEESJ_SK_NS4_8TiledMMAINS4_8MMA_AtomIJNS4_26SM100_MMA_F16BF16_2x1SM_SSISJ_SJ_fLi256ELi128ELNS4_4UMMA5MajorE0ELSP_0ELNSO_7ScaleInE0ELSQ_0EEEEEENS4_6LayoutINS5_IJSC_SC_SC_EEENS5_IJNSA_ILi0EEESV_SV_EEEEENS5_IJNS4_10UnderscoreESY_SY_EEEEENS4_18SM100_TMA_2SM_LOADENS4_14ComposedLayoutINS4_7SwizzleILi3ELi4ELi3EEENS4_18smem_ptr_flag_bitsILi16EEENST_INS5_IJNSA_ILi8EEESH_EEENS5_IJSH_SC_EEEEEEEvNS4_8identityES11_S1B_vS1C_EENS_8epilogue10collective18CollectiveEpilogueINS1E_23Sm100TmaWarpSpecializedILi4ELi2ELi32ELb1ELb0EEEJNS5_IJSG_SG_SH_EEENS5_IJNST_ISG_SC_EENST_INSA_ILi32EEESC_EEEEESJ_SK_SJ_SK_NS1E_6fusion15FusionCallbacksIS1I_NS1O_17LinearCombinationISJ_fSJ_fLNS_15FloatRoundStyleE2EEES1J_S1N_JEEENS4_5SM1004TMEM4LOAD26SM100_TMEM_LOAD_32dp32b32xENS4_13SM90_TMA_LOADENS12_INS13_ILi2ELi4ELi3EEES16_NST_INS5_IJS17_S1L_EEENS5_IJS1L_SC_EEEEEEENS4_39AutoVectorizingCopyWithAssumedAlignmentILi128EEENS4_14SM90_TMA_STOREES23_S25_S25_EEEvvEEEEvNT_6ParamsE)
	.align		4
        /*000c*/ 	.word	index@(__assertfail)
	.align		4
        /*0010*/ 	.word	0x00000000
	.align		4
        /*0014*/ 	.word	0xfffffffe
	.align		4
        /*0018*/ 	.word	0x00000000
	.align		4
        /*001c*/ 	.word	0xfffffffd
	.align		4
        /*0020*/ 	.word	0x00000000
	.align		4
        /*0024*/ 	.word	0xfffffffc


//--------------------- .nv.constant4             --------------------------
	.section	.nv.constant4,"a",@progbits
	.align	8
	.align		8
.nv.constant4:
        /*0000*/ 	.dword	__assertfail
	.align		8
        /*0008*/ 	.dword	__unnamed_1
	.align		8
        /*0010*/ 	.dword	__unnamed_2
	.align		8
        /*0018*/ 	.dword	_ZN39_INTERNAL_e8f664b7_4_k_cu_41dd11e4_84694cuda3std3__45__cpo5beginE
	.align		8
        /*0020*/ 	.dword	_ZN39_INTERNAL_e8f664b7_4_k_cu_41dd11e4_84694cuda3std3__45__cpo3endE
	.align		8
        /*0028*/ 	.dword	_ZN39_INTERNAL_e8f664b7_4_k_cu_41dd11e4_84694cuda3std3__45__cpo6cbeginE
	.align		8
        /*0030*/ 	.dword	_ZN39_INTERNAL_e8f664b7_4_k_cu_41dd11e4_84694cuda3std3__45__cpo4cendE
	.align		8
        /*0038*/ 	.dword	_ZN39_INTERNAL_e8f664b7_4_k_cu_41dd11e4_84694cuda3std3__441_GLOBAL__N__e8f664b7_4_k_cu_41dd11e4_84696ignoreE
	.align		8
        /*0040*/ 	.dword	_ZN39_INTERNAL_e8f664b7_4_k_cu_41dd11e4_84694cuda3std3__419piecewise_constructE
	.align		8
        /*0048*/ 	.dword	_ZN39_INTERNAL_e8f664b7_4_k_cu_41dd11e4_84694cuda3std3__48in_placeE
	.align		8
        /*0050*/ 	.dword	_ZN39_INTERNAL_e8f664b7_4_k_cu_41dd11e4_84694cuda3std6ranges3__45__cpo4swapE
	.align		8
        /*0058*/ 	.dword	_ZN39_INTERNAL_e8f664b7_4_k_cu_41dd11e4_84694cuda3std6ranges3__45__cpo9iter_moveE
	.align		8
        /*0060*/ 	.dword	_ZN39_INTERNAL_e8f664b7_4_k_cu_41dd11e4_84694cute7productE
	.align		8
        /*0068*/ 	.dword	_ZN39_INTERNAL_e8f664b7_4_k_cu_41dd11e4_84694cute1_E
	.align		8
        /*0070*/ 	.dword	$str$25
	.align		8
        /*0078*/ 	.dword	$str$26
	.align		8
        /*0080*/ 	.dword	$str$27
	.align		8
        /*0088*/ 	.dword	$str$28


//--------------------- .text._ZN7cutlass13device_kernelINS_4gemm6kernel13GemmUniversalIN4cute5tupleIJiiiiEEENS1_10collective13CollectiveMmaINS1_35MainloopSm100TmaUmmaWarpSpecializedILi4ELi2ELi4ENS5_IJNS4_1CILi2EEENSA_ILi1EEESC_EEEEENS5_IJNSA_ILi256EEENSA_ILi128EEENSA_ILi64EEEEEENS_10bfloat16_tENS5_IJlSC_lEEESJ_SK_NS4_8TiledMMAINS4_8MMA_AtomIJNS4_26SM100_MMA_F16BF16_2x1SM_SSISJ_SJ_fLi256ELi128ELNS4_4UMMA5MajorE0ELSP_0ELNSO_7ScaleInE0ELSQ_0EEEEEENS4_6LayoutINS5_IJSC_SC_SC_EEENS5_IJNSA_ILi0EEESV_SV_EEEEENS5_IJNS4_10UnderscoreESY_SY_EEEEENS4_18SM100_TMA_2SM_LOADENS4_14ComposedLayoutINS4_7SwizzleILi3ELi4ELi3EEENS4_18smem_ptr_flag_bitsILi16EEENST_INS5_IJNSA_ILi8EEESH_EEENS5_IJSH_SC_EEEEEEEvNS4_8identityES11_S1B_vS1C_EENS_8epilogue10collective18CollectiveEpilogueINS1E_23Sm100TmaWarpSpecializedILi4ELi2ELi32ELb1ELb0EEEJNS5_IJSG_SG_SH_EEENS5_IJNST_ISG_SC_EENST_INSA_ILi32EEESC_EEEEESJ_SK_SJ_SK_NS1E_6fusion15FusionCallbacksIS1I_NS1O_17LinearCombinationISJ_fSJ_fLNS_15FloatRoundStyleE2EEES1J_S1N_JEEENS4_5SM1004TMEM4LOAD26SM100_TMEM_LOAD_32dp32b32xENS4_13SM90_TMA_LOADENS12_INS13_ILi2ELi4ELi3EEES16_NST_INS5_IJS17_S1L_EEENS5_IJS1L_SC_EEEEEEENS4_39AutoVectorizingCopyWithAssumedAlignmentILi128EEENS4_14SM90_TMA_STOREES23_S25_S25_EEEvvEEEEvNT_6ParamsE --------------------------
	.section	.text._ZN7cutlass13device_kernelINS_4gemm6kernel13GemmUniversalIN4cute5tupleIJiiiiEEENS1_10collective13CollectiveMmaINS1_35MainloopSm100TmaUmmaWarpSpecializedILi4ELi2ELi4ENS5_IJNS4_1CILi2EEENSA_ILi1EEESC_EEEEENS5_IJNSA_ILi256EEENSA_ILi128EEENSA_ILi64EEEEEENS_10bfloat16_tENS5_IJlSC_lEEESJ_SK_NS4_8TiledMMAINS4_8MMA_AtomIJNS4_26SM100_MMA_F16BF16_2x1SM_SSISJ_SJ_fLi256ELi128ELNS4_4UMMA5MajorE0ELSP_0ELNSO_7ScaleInE0ELSQ_0EEEEEENS4_6LayoutINS5_IJSC_SC_SC_EEENS5_IJNSA_ILi0EEESV_SV_EEEEENS5_IJNS4_10UnderscoreESY_SY_EEEEENS4_18SM100_TMA_2SM_LOADENS4_14ComposedLayoutINS4_7SwizzleILi3ELi4ELi3EEENS4_18smem_ptr_flag_bitsILi16EEENST_INS5_IJNSA_ILi8EEESH_EEENS5_IJSH_SC_EEEEEEEvNS4_8identityES11_S1B_vS1C_EENS_8epilogue10collective18CollectiveEpilogueINS1E_23Sm100TmaWarpSpecializedILi4ELi2ELi32ELb1ELb0EEEJNS5_IJSG_SG_SH_EEENS5_IJNST_ISG_SC_EENST_INSA_ILi32EEESC_EEEEESJ_SK_SJ_SK_NS1E_6fusion15FusionCallbacksIS1I_NS1O_17LinearCombinationISJ_fSJ_fLNS_15FloatRoundStyleE2EEES1J_S1N_JEEENS4_5SM1004TMEM4LOAD26SM100_TMEM_LOAD_32dp32b32xENS4_13SM90_TMA_LOADENS12_INS13_ILi2ELi4ELi3EEES16_NST_INS5_IJS17_S1L_EEENS5_IJS1L_SC_EEEEEEENS4_39AutoVectorizingCopyWithAssumedAlignmentILi128EEENS4_14SM90_TMA_STOREES23_S25_S25_EEEvvEEEEvNT_6ParamsE,"ax",@progbits
	.align	128
.text._ZN7cutlass13device_kernelINS_4gemm6kernel13GemmUniversalIN4cute5tupleIJiiiiEEENS1_10collective13CollectiveMmaINS1_35MainloopSm100TmaUmmaWarpSpecializedILi4ELi2ELi4ENS5_IJNS4_1CILi2EEENSA_ILi1EEESC_EEEEENS5_IJNSA_ILi256EEENSA_ILi128EEENSA_ILi64EEEEEENS_10bfloat16_tENS5_IJlSC_lEEESJ_SK_NS4_8TiledMMAINS4_8MMA_AtomIJNS4_26SM100_MMA_F16BF16_2x1SM_SSISJ_SJ_fLi256ELi128ELNS4_4UMMA5MajorE0ELSP_0ELNSO_7ScaleInE0ELSQ_0EEEEEENS4_6LayoutINS5_IJSC_SC_SC_EEENS5_IJNSA_ILi0EEESV_SV_EEEEENS5_IJNS4_10UnderscoreESY_SY_EEEEENS4_18SM100_TMA_2SM_LOADENS4_14ComposedLayoutINS4_7SwizzleILi3ELi4ELi3EEENS4_18smem_ptr_flag_bitsILi16EEENST_INS5_IJNSA_ILi8EEESH_EEENS5_IJSH_SC_EEEEEEEvNS4_8identityES11_S1B_vS1C_EENS_8epilogue10collective18CollectiveEpilogueINS1E_23Sm100TmaWarpSpecializedILi4ELi2ELi32ELb1ELb0EEEJNS5_IJSG_SG_SH_EEENS5_IJNST_ISG_SC_EENST_INSA_ILi32EEESC_EEEEESJ_SK_SJ_SK_NS1E_6fusion15FusionCallbacksIS1I_NS1O_17LinearCombinationISJ_fSJ_fLNS_15FloatRoundStyleE2EEES1J_S1N_JEEENS4_5SM1004TMEM4LOAD26SM100_TMEM_LOAD_32dp32b32xENS4_13SM90_TMA_LOADENS12_INS13_ILi2ELi4ELi3EEES16_NST_INS5_IJS17_S1L_EEENS5_IJS1L_SC_EEEEEEENS4_39AutoVectorizingCopyWithAssumedAlignmentILi128EEENS4_14SM90_TMA_STOREES23_S25_S25_EEEvvEEEEvNT_6ParamsE:
        .type           _ZN7cutlass13device_kernelINS_4gemm6kernel13GemmUniversalIN4cute5tupleIJiiiiEEENS1_10collective13CollectiveMmaINS1_35MainloopSm100TmaUmmaWarpSpecializedILi4ELi2ELi4ENS5_IJNS4_1CILi2EEENSA_ILi1EEESC_EEEEENS5_IJNSA_ILi256EEENSA_ILi128EEENSA_ILi64EEEEEENS_10bfloat16_tENS5_IJlSC_lEEESJ_SK_NS4_8TiledMMAINS4_8MMA_AtomIJNS4_26SM100_MMA_F16BF16_2x1SM_SSISJ_SJ_fLi256ELi128ELNS4_4UMMA5MajorE0ELSP_0ELNSO_7ScaleInE0ELSQ_0EEEEEENS4_6LayoutINS5_IJSC_SC_SC_EEENS5_IJNSA_ILi0EEESV_SV_EEEEENS5_IJNS4_10UnderscoreESY_SY_EEEEENS4_18SM100_TMA_2SM_LOADENS4_14ComposedLayoutINS4_7SwizzleILi3ELi4ELi3EEENS4_18smem_ptr_flag_bitsILi16EEENST_INS5_IJNSA_ILi8EEESH_EEENS5_IJSH_SC_EEEEEEEvNS4_8identityES11_S1B_vS1C_EENS_8epilogue10collective18CollectiveEpilogueINS1E_23Sm100TmaWarpSpecializedILi4ELi2ELi32ELb1ELb0EEEJNS5_IJSG_SG_SH_EEENS5_IJNST_ISG_SC_EENST_INSA_ILi32EEESC_EEEEESJ_SK_SJ_SK_NS1E_6fusion15FusionCallbacksIS1I_NS1O_17LinearCombinationISJ_fSJ_fLNS_15FloatRoundStyleE2EEES1J_S1N_JEEENS4_5SM1004TMEM4LOAD26SM100_TMEM_LOAD_32dp32b32xENS4_13SM90_TMA_LOADENS12_INS13_ILi2ELi4ELi3EEES16_NST_INS5_IJS17_S1L_EEENS5_IJS1L_SC_EEEEEEENS4_39AutoVectorizingCopyWithAssumedAlignmentILi128EEENS4_14SM90_TMA_STOREES23_S25_S25_EEEvvEEEEvNT_6ParamsE,@function
        .size           _ZN7cutlass13device_kernelINS_4gemm6kernel13GemmUniversalIN4cute5tupleIJiiiiEEENS1_10collective13CollectiveMmaINS1_35MainloopSm100TmaUmmaWarpSpecializedILi4ELi2ELi4ENS5_IJNS4_1CILi2EEENSA_ILi1EEESC_EEEEENS5_IJNSA_ILi256EEENSA_ILi128EEENSA_ILi64EEEEEENS_10bfloat16_tENS5_IJlSC_lEEESJ_SK_NS4_8TiledMMAINS4_8MMA_AtomIJNS4_26SM100_MMA_F16BF16_2x1SM_SSISJ_SJ_fLi256ELi128ELNS4_4UMMA5MajorE0ELSP_0ELNSO_7ScaleInE0ELSQ_0EEEEEENS4_6LayoutINS5_IJSC_SC_SC_EEENS5_IJNSA_ILi0EEESV_SV_EEEEENS5_IJNS4_10UnderscoreESY_SY_EEEEENS4_18SM100_TMA_2SM_LOADENS4_14ComposedLayoutINS4_7SwizzleILi3ELi4ELi3EEENS4_18smem_ptr_flag_bitsILi16EEENST_INS5_IJNSA_ILi8EEESH_EEENS5_IJSH_SC_EEEEEEEvNS4_8identityES11_S1B_vS1C_EENS_8epilogue10collective18CollectiveEpilogueINS1E_23Sm100TmaWarpSpecializedILi4ELi2ELi32ELb1ELb0EEEJNS5_IJSG_SG_SH_EEENS5_IJNST_ISG_SC_EENST_INSA_ILi32EEESC_EEEEESJ_SK_SJ_SK_NS1E_6fusion15FusionCallbacksIS1I_NS1O_17LinearCombinationISJ_fSJ_fLNS_15FloatRoundStyleE2EEES1J_S1N_JEEENS4_5SM1004TMEM4LOAD26SM100_TMEM_LOAD_32dp32b32xENS4_13SM90_TMA_LOADENS12_INS13_ILi2ELi4ELi3EEES16_NST_INS5_IJS17_S1L_EEENS5_IJS1L_SC_EEEEEEENS4_39AutoVectorizingCopyWithAssumedAlignmentILi128EEENS4_14SM90_TMA_STOREES23_S25_S25_EEEvvEEEEvNT_6ParamsE,(.L_x_197 - _ZN7cutlass13device_kernelINS_4gemm6kernel13GemmUniversalIN4cute5tupleIJiiiiEEENS1_10collective13CollectiveMmaINS1_35MainloopSm100TmaUmmaWarpSpecializedILi4ELi2ELi4ENS5_IJNS4_1CILi2EEENSA_ILi1EEESC_EEEEENS5_IJNSA_ILi256EEENSA_ILi128EEENSA_ILi64EEEEEENS_10bfloat16_tENS5_IJlSC_lEEESJ_SK_NS4_8TiledMMAINS4_8MMA_AtomIJNS4_26SM100_MMA_F16BF16_2x1SM_SSISJ_SJ_fLi256ELi128ELNS4_4UMMA5MajorE0ELSP_0ELNSO_7ScaleInE0ELSQ_0EEEEEENS4_6LayoutINS5_IJSC_SC_SC_EEENS5_IJNSA_ILi0EEESV_SV_EEEEENS5_IJNS4_10UnderscoreESY_SY_EEEEENS4_18SM100_TMA_2SM_LOADENS4_14ComposedLayoutINS4_7SwizzleILi3ELi4ELi3EEENS4_18smem_ptr_flag_bitsILi16EEENST_INS5_IJNSA_ILi8EEESH_EEENS5_IJSH_SC_EEEEEEEvNS4_8identityES11_S1B_vS1C_EENS_8epilogue10collective18CollectiveEpilogueINS1E_23Sm100TmaWarpSpecializedILi4ELi2ELi32ELb1ELb0EEEJNS5_IJSG_SG_SH_EEENS5_IJNST_ISG_SC_EENST_INSA_ILi32EEESC_EEEEESJ_SK_SJ_SK_NS1E_6fusion15FusionCallbacksIS1I_NS1O_17LinearCombinationISJ_fSJ_fLNS_15FloatRoundStyleE2EEES1J_S1N_JEEENS4_5SM1004TMEM4LOAD26SM100_TMEM_LOAD_32dp32b32xENS4_13SM90_TMA_LOADENS12_INS13_ILi2ELi4ELi3EEES16_NST_INS5_IJS17_S1L_EEENS5_IJS1L_SC_EEEEEEENS4_39AutoVectorizingCopyWithAssumedAlignmentILi128EEENS4_14SM90_TMA_STOREES23_S25_S25_EEEvvEEEEvNT_6ParamsE)
        .other          _ZN7cutlass13device_kernelINS_4gemm6kernel13GemmUniversalIN4cute5tupleIJiiiiEEENS1_10collective13CollectiveMmaINS1_35MainloopSm100TmaUmmaWarpSpecializedILi4ELi2ELi4ENS5_IJNS4_1CILi2EEENSA_ILi1EEESC_EEEEENS5_IJNSA_ILi256EEENSA_ILi128EEENSA_ILi64EEEEEENS_10bfloat16_tENS5_IJlSC_lEEESJ_SK_NS4_8TiledMMAINS4_8MMA_AtomIJNS4_26SM100_MMA_F16BF16_2x1SM_SSISJ_SJ_fLi256ELi128ELNS4_4UMMA5MajorE0ELSP_0ELNSO_7ScaleInE0ELSQ_0EEEEEENS4_6LayoutINS5_IJSC_SC_SC_EEENS5_IJNSA_ILi0EEESV_SV_EEEEENS5_IJNS4_10UnderscoreESY_SY_EEEEENS4_18SM100_TMA_2SM_LOADENS4_14ComposedLayoutINS4_7SwizzleILi3ELi4ELi3EEENS4_18smem_ptr_flag_bitsILi16EEENST_INS5_IJNSA_ILi8EEESH_EEENS5_IJSH_SC_EEEEEEEvNS4_8identityES11_S1B_vS1C_EENS_8epilogue10collective18CollectiveEpilogueINS1E_23Sm100TmaWarpSpecializedILi4ELi2ELi32ELb1ELb0EEEJNS5_IJSG_SG_SH_EEENS5_IJNST_ISG_SC_EENST_INSA_ILi32EEESC_EEEEESJ_SK_SJ_SK_NS1E_6fusion15FusionCallbacksIS1I_NS1O_17LinearCombinationISJ_fSJ_fLNS_15FloatRoundStyleE2EEES1J_S1N_JEEENS4_5SM1004TMEM4LOAD26SM100_TMEM_LOAD_32dp32b32xENS4_13SM90_TMA_LOADENS12_INS13_ILi2ELi4ELi3EEES16_NST_INS5_IJS17_S1L_EEENS5_IJS1L_SC_EEEEEEENS4_39AutoVectorizingCopyWithAssumedAlignmentILi128EEENS4_14SM90_TMA_STOREES23_S25_S25_EEEvvEEEEvNT_6ParamsE,@"STO_CUDA_ENTRY STV_DEFAULT"
_ZN7cutlass13device_kernelINS_4gemm6kernel13GemmUniversalIN4cute5tupleIJiiiiEEENS1_10collective13CollectiveMmaINS1_35MainloopSm100TmaUmmaWarpSpecializedILi4ELi2ELi4ENS5_IJNS4_1CILi2EEENSA_ILi1EEESC_EEEEENS5_IJNSA_ILi256EEENSA_ILi128EEENSA_ILi64EEEEEENS_10bfloat16_tENS5_IJlSC_lEEESJ_SK_NS4_8TiledMMAINS4_8MMA_AtomIJNS4_26SM100_MMA_F16BF16_2x1SM_SSISJ_SJ_fLi256ELi128ELNS4_4UMMA5MajorE0ELSP_0ELNSO_7ScaleInE0ELSQ_0EEEEEENS4_6LayoutINS5_IJSC_SC_SC_EEENS5_IJNSA_ILi0EEESV_SV_EEEEENS5_IJNS4_10UnderscoreESY_SY_EEEEENS4_18SM100_TMA_2SM_LOADENS4_14ComposedLayoutINS4_7SwizzleILi3ELi4ELi3EEENS4_18smem_ptr_flag_bitsILi16EEENST_INS5_IJNSA_ILi8EEESH_EEENS5_IJSH_SC_EEEEEEEvNS4_8identityES11_S1B_vS1C_EENS_8epilogue10collective18CollectiveEpilogueINS1E_23Sm100TmaWarpSpecializedILi4ELi2ELi32ELb1ELb0EEEJNS5_IJSG_SG_SH_EEENS5_IJNST_ISG_SC_EENST_INSA_ILi32EEESC_EEEEESJ_SK_SJ_SK_NS1E_6fusion15FusionCallbacksIS1I_NS1O_17LinearCombinationISJ_fSJ_fLNS_15FloatRoundStyleE2EEES1J_S1N_JEEENS4_5SM1004TMEM4LOAD26SM100_TMEM_LOAD_32dp32b32xENS4_13SM90_TMA_LOADENS12_INS13_ILi2ELi4ELi3EEES16_NST_INS5_IJS17_S1L_EEENS5_IJS1L_SC_EEEEEEENS4_39AutoVectorizingCopyWithAssumedAlignmentILi128EEENS4_14SM90_TMA_STOREES23_S25_S25_EEEvvEEEEvNT_6ParamsE:
[----:B------:R-:W1:Y:S01]  /*0000*/  LDC R1, c[0x0][0x37c] ;  /* 0x0000df00ff017b82 */ /* 0x000e620000000800 */
[----:B------:R-:W2:Y:S01]  /*0010*/  S2R R105, SR_TID.X ;  /* 0x0000000000697919 */ /* 0x000ea20000002100 */
[----:B------:R-:W3:Y:S06]  /*0020*/  LDCU.64 UR6, c[0x0][0x890] ;  /* 0x00011200ff0677ac */ /* 0x000eec0008000a00 */
[----:B------:R-:W4:Y:S01]  /*0030*/  S2UR UR37, SR_CgaCtaId ;  /* 0x00000000002579c3 */ /* 0x000f220000008800 */
[----:B------:R-:W-:Y:S02]  /*0040*/  PRMT R92, RZ, 0x7610, R92 ;  /* 0x00007610ff5c7816 */ /* 0x000fe4000000005c */
[----:B------:R-:W-:Y:S01]  /*0050*/  ELECT P1, URZ, PT ;  /* 0x0000000000ff782f */ /* 0x000fe20003820000 */
[----:B------:R-:W1:Y:S01]  /*0060*/  LDCU.64 UR46, c[0x0][0x358] ;  /* 0x00006b00ff2e77ac */ /* 0x000e620008000a00 */
[----:B---3--:R-:W-:-:S04]  /*0070*/  UISETP.NE.U32.AND UP0, UPT, UR6, URZ, UPT ;  /* 0x000000ff0600728c */ /* 0x008fc8000bf05070 */
[----:B------:R-:W-:Y:S02]  /*0080*/  UISETP.NE.AND.EX UP0, UPT, UR7, URZ, UPT, UP0 ;  /* 0x000000ff0700728c */ /* 0x000fe4000bf05300 */
[----:B----4-:R-:W-:Y:S02]  /*0090*/  ULOP3.LUT UR5, UR37, 0x1, URZ, 0xc0, !UPT ;  /* 0x0000000125057892 */ /* 0x010fe4000f8ec0ff */
[----:B------:R-:W-:Y:S01]  /*00a0*/  ULOP3.LUT UR4, UR37, 0x1, URZ, 0x3c, !UPT ;  /* 0x0000000125047892 */ /* 0x000fe2000f8e3cff */
[----:B--2---:R-:W-:-:S05]  /*00b0*/  SHF.R.U32.HI R96, RZ, 0x5, R105 ;  /* 0x00000005ff607819 */ /* 0x004fca0000011669 */
[----:B------:R-:W2:Y:S02]  /*00c0*/  SHFL.IDX PT, R0, R96, RZ, 0x1f ;  /* 0x00001fff60007589 */ /* 0x000ea400000e0000 */
[----:B--2---:R-:W-:Y:S01]  /*00d0*/  R2UR UR10, R0 ;  /* 0x00000000000a72ca */ /* 0x004fe200000e0000 */
[----:B-1----:R-:W-:-:S14]  /*00e0*/  BRA.U UP0, `(.L_x_0) ;  /* 0x00000001002c7547 */ /* 0x002fdc000b800000 */
[----:B------:R-:W1:Y:S02]  /*00f0*/  LDCU.64 UR8, c[0x0][0x888] ;  /* 0x00011100ff0877ac */ /* 0x000e640008000a00 */
[----:B-1----:R-:W-:-:S04]  /*0100*/  UISETP.NE.U32.AND UP0, UPT, UR8, URZ, UPT ;  /* 0x000000ff0800728c */ /* 0x002fc8000bf05070 */
[----:B------:R-:W-:-:S09]  /*0110*/  UISETP.NE.AND.EX UP0, UPT, UR9, URZ, UPT, UP0 ;  /* 0x000000ff0900728c */ /* 0x000fd2000bf05300 */
[----:B------:R-:W-:Y:S05]  /*0120*/  BRA.U !UP0, `(.L_x_1) ;  /* 0x0000000108107547 */ /* 0x000fea000b800000 */
[----:B------:R-:W1:Y:S02]  /*0130*/  LDC.64 R2, c[0x0][0x888] ;  /* 0x00022200ff027b82 */ /* 0x000e640000000a00 */
[----:B-1----:R1:W5:Y:S01]  /*0140*/  LDG.E R49, desc[UR46][R2.64] ;  /* 0x0000002e02317981 */ /* 0x002362000c1e1900 */
[----:B------:R-:W-:Y:S01]  /*0150*/  HFMA2 R92, -RZ, RZ, 0, 5.9604644775390625e-08 ;  /* 0x00000001ff5c7431 */ /* 0x000fe200000001ff */
[----:B------:R-:W-:Y:S05]  /*0160*/  BRA `(.L_x_0) ;  /* 0x00000000000c7947 */ /* 0x000fea0003800000 */
.L_x_1:
[----:B------:R-:W1:Y:S01]  /*0170*/  LDCU UR8, c[0x0][0x880] ;  /* 0x00011000ff0877ac */ /* 0x000e620008000800 */
[----:B------:R-:W-:Y:S01]  /*0180*/  HFMA2 R92, -RZ, RZ, 0, 5.9604644775390625e-08 ;  /* 0x00000001ff5c7431 */ /* 0x000fe200000001ff */
[----:B-1----:R-:W-:-:S07]  /*0190*/  MOV R49, UR8 ;  /* 0x0000000800317c02 */ /* 0x002fce0008000f00 */
.L_x_0:
[----:B------:R-:W2:Y:S02]  /*01a0*/  LDCU.64 UR8, c[0x0][0x8b0] ;  /* 0x00011600ff0877ac */ /* 0x000ea40008000a00 */
[----:B--2---:R-:W-:-:S04]  /*01b0*/  UISETP.NE.U32.AND UP0, UPT, UR8, URZ, UPT ;  /* 0x000000ff0800728c */ /* 0x004fc8000bf05070 */
[----:B------:R-:W-:-:S09]  /*01c0*/  UISETP.NE.AND.EX UP0, UPT, UR9, URZ, UPT, UP0 ;  /* 0x000000ff0900728c */ /* 0x000fd2000bf05300 */
[----:B------:R-:W-:Y:S05]  /*01d0*/  BRA.U UP0, `(.L_x_2) ;  /* 0x0000000100247547 */ /* 0x000fea000b800000 */
[----:B------:R-:W2:Y:S02]  /*01e0*/  LDCU.64 UR8, c[0x0][0x8a8] ;  /* 0x00011500ff0877ac */ /* 0x000ea40008000a00 */
[----:B--2---:R-:W-:-:S04]  /*01f0*/  UISETP.NE.U32.AND UP0, UPT, UR8, URZ, UPT ;  /* 0x000000ff0800728c */ /* 0x004fc8000bf05070 */
[----:B------:R-:W-:-:S09]  /*0200*/  UISETP.NE.AND.EX UP0, UPT, UR9, URZ, UPT, UP0 ;  /* 0x000000ff0900728c */ /* 0x000fd2000bf05300 */
[----:B------:R-:W-:Y:S05]  /*0210*/  BRA.U !UP0, `(.L_x_3) ;  /* 0x00000001080c7547 */ /* 0x000fea000b800000 */
[----:B-1----:R-:W1:Y:S02]  /*0220*/  LDC.64 R2, c[0x0][0x8a8] ;  /* 0x00022a00ff027b82 */ /* 0x002e640000000a00 */
[----:B-1----:R2:W5:Y:S01]  /*0230*/  LDG.E R47, desc[UR46][R2.64] ;  /* 0x0000002e022f7981 */ /* 0x002562000c1e1900 */
[----:B------:R-:W-:Y:S05]  /*0240*/  BRA `(.L_x_2) ;  /* 0x0000000000087947 */ /* 0x000fea0003800000 */
.L_x_3:
[----:B------:R-:W2:Y:S02]  /*0250*/  LDCU UR8, c[0x0][0x8a0] ;  /* 0x00011400ff0877ac */ /* 0x000ea40008000800 */
[----:B--2---:R-:W-:Y:S02]  /*0260*/  MOV R47, UR8 ;  /* 0x00000008002f7c02 */ /* 0x004fe40008000f00 */
.L_x_2:
[----:B------:R-:W-:Y:S01]  /*0270*/  IMAD.U32 R0, RZ, RZ, UR10 ;  /* 0x0000000aff007e24 */ /* 0x000fe2000f8e00ff */
[----:B------:R-:W-:Y:S04]  /*0280*/  BSSY.RECONVERGENT B0, `(.L_x_4) ;  /* 0x000000c000007945 */ /* 0x000fe80003800200 */
[C---:B------:R-:W-:Y:S02]  /*0290*/  ISETP.NE.OR P2, PT, R0.reuse, 0x1, !P1 ;  /* 0x000000010000780c */ /* 0x040fe40004f45670 */
[----:B------:R-:W-:-:S11]  /*02a0*/  ISETP.NE.OR P0, PT, R0, 0x3, !P1 ;  /* 0x000000030000780c */ /* 0x000fd60004f05670 */
[----:B------:R-:W-:Y:S05]  /*02b0*/  @P2 BRA `(.L_x_5) ;  /* 0x0000000000202947 */ /* 0x000fea0003800000 */
[----:B------:R-:W3:Y:S02]  /*02c0*/  LDCU.64 UR8, c[0x0][0x348] ;  /* 0x00006900ff0877ac */ /* 0x000ee40008000a00 */
[----:B---3--:R-:W-:Y:S02]  /*02d0*/  UIADD3 UR12, UP1, UPT, UR8, 0x80, URZ ;  /* 0x00000080080c7890 */ /* 0x008fe4000ff3e0ff */
[----:B------:R-:W-:Y:S02]  /*02e0*/  UIADD3 UR8, UP0, UPT, UR8, 0x180, URZ ;  /* 0x0000018008087890 */ /* 0x000fe4000ff1e0ff */
[----:B------:R-:W-:Y:S02]  /*02f0*/  UIADD3.X UR13, UPT, UPT, URZ, UR9, URZ, UP1, !UPT ;  /* 0x00000009ff0d7290 */ /* 0x000fe40008ffe4ff */
[----:B------:R-:W-:-:S07]  /*0300*/  UIADD3.X UR9, UPT, UPT, URZ, UR9, URZ, UP0, !UPT ;  /* 0x00000009ff097290 */ /* 0x000fce00087fe4ff */
[----:B------:R3:W-:Y:S02]  /*0310*/  UTMACCTL.PF [UR12] ;  /* 0x000000000c0079b9 */ /* 0x0007e40008040000 */
[----:B------:R3:W-:Y:S02]  /*0320*/  UTMACCTL.PF [UR8] ;  /* 0x00000000080079b9 */ /* 0x0007e40008040000 */
[----:B---3--:R-:W-:Y:S01]  /*0330*/  NOP ;  /* 0x0000000000007918 */ /* 0x008fe20000000000 */
.L_x_5:
[----:B------:R-:W-:Y:S05]  /*0340*/  BSYNC.RECONVERGENT B0 ;  /* 0x0000000000007941 */ /* 0x000fea0003800200 */
.L_x_4:
[----:B------:R-:W-:Y:S04]  /*0350*/  BSSY.RECONVERGENT B0, `(.L_x_6) ;  /* 0x000000a000007945 */ /* 0x000fe80003800200 */
        /* <DEDUP_REMOVED lines=9> */
.L_x_7:
[----:B------:R-:W-:Y:S05]  /*03f0*/  BSYNC.RECONVERGENT B0 ;  /* 0x0000000000007941 */ /* 0x000fea0003800200 */
.L_x_6:
[----:B------:R-:W3:Y:S01]  /*0400*/  LDCU.64 UR8, c[0x0][0x888] ;  /* 0x00011100ff0877ac */ /* 0x000ee20008000a00 */
[----:B------:R-:W-:Y:S02]  /*0410*/  UISETP.EQ.U32.AND UP1, UPT, UR6, URZ, UPT ;  /* 0x000000ff0600728c */ /* 0x000fe4000bf22070 */
[----:B------:R-:W-:Y:S02]  /*0420*/  UPLOP3.LUT UP5, UPT, UPT, UPT, UPT, 0x80, 0x8 ;  /* 0x000000000008789c */ /* 0x000fe40003faf070 */
[----:B---3--:R-:W-:-:S04]  /*0430*/  UISETP.NE.U32.AND UP0, UPT, UR8, URZ, UPT ;  /* 0x000000ff0800728c */ /* 0x008fc8000bf05070 */
[----:B------:R-:W-:-:S04]  /*0440*/  UISETP.NE.AND.EX UP0, UPT, UR9, URZ, UPT, UP0 ;  /* 0x000000ff0900728c */ /* 0x000fc8000bf05300 */
[----:B------:R-:W-:-:S04]  /*0450*/  UISETP.EQ.OR.EX UP2, UPT, UR7, URZ, !UP0, UP1 ;  /* 0x000000ff0700728c */ /* 0x000fc8000c742710 */
[----:B------:R-:W-:-:S05]  /*0460*/  UP2UR UR50, UPR, URZ, 0x4 ;  /* 0x00000004ff327883 */ /* 0x000fca0008000000 */
[----:B------:R-:W-:Y:S07]  /*0470*/  BRA.U !UP2, `(.L_x_8) ;  /* 0x000000010a207547 */ /* 0x000fee000b800000 */
[----:B------:R-:W-:Y:S01]  /*0480*/  UISETP.NE.U32.AND UP2, UPT, UR6, URZ, UPT ;  /* 0x000000ff0600728c */ /* 0x000fe2000bf45070 */
[----:B-----5:R-:W-:Y:S01]  /*0490*/  FSETP.NEU.AND P0, PT, R49, RZ, PT ;  /* 0x000000ff3100720b */ /* 0x020fe20003f0d000 */
[----:B------:R-:W-:Y:S02]  /*04a0*/  USEL UR6, URZ, 0xffffffff, UP0 ;  /* 0xffffffffff067887 */ /* 0x000fe40008000000 */
[----:B------:R-:W-:-:S10]  /*04b0*/  UISETP.NE.AND.EX UP2, UPT, UR7, URZ, UPT, UP2 ;  /* 0x000000ff0700728c */ /* 0x000fd4000bf45320 */
[----:B------:R-:W-:Y:S01]  /*04c0*/  VOTEU.ANY UP1, P0 ;  /* 0x0000000000ff7886 */ /* 0x000fe20000020100 */
[----:B------:R-:W-:-:S04]  /*04d0*/  @!UP2 USEL UR6, URZ, 0xffffffff, UP1 ;  /* 0xffffffffff06a887 */ /* 0x000fc80008800000 */
[----:B------:R-:W-:-:S04]  /*04e0*/  ULOP3.LUT UR6, UR6, 0x1, URZ, 0xc0, !UPT ;  /* 0x0000000106067892 */ /* 0x000fc8000f8ec0ff */
[----:B------:R-:W-:-:S11]  /*04f0*/  UISETP.NE.U32.AND UP5, UPT, UR6, 0x1, UPT ;  /* 0x000000010600788c */ /* 0x000fd6000bfa5070 */
.L_x_8:
[----:B------:R-:W3:Y:S01]  /*0500*/  SHFL.IDX PT, R0, R96, RZ, 0x1f ;  /* 0x00001fff60007589 */ /* 0x000ee200000e0000 */
[----:B------:R-:W-:-:S04]  /*0510*/  UISETP.NE.AND UP1, UPT, UR10, 0x2, UPT ;  /* 0x000000020a00788c */ /* 0x000fc8000bf25270 */
[----:B------:R-:W-:Y:S02]  /*0520*/  UISETP.EQ.AND UP2, UPT, UR5, URZ, !UP1 ;  /* 0x000000ff0500728c */ /* 0x000fe4000cf42270 */
[----:B------:R-:W-:-:S04]  /*0530*/  USEL UR6, URZ, 0x1, UP1 ;  /* 0x00000001ff067887 */ /* 0x000fc80008800000 */
[----:B------:R-:W-:Y:S02]  /*0540*/  PLOP3.LUT P5, PT, P1, PT, UP2, 0x80, 0x8 ;  /* 0x000000000008781c */ /* 0x000fe40000faf028 */
[----:B---3--:R-:W-:-:S13]  /*0550*/  ISETP.NE.AND P0, PT, R0, RZ, PT ;  /* 0x000000ff0000720c */ /* 0x008fda0003f05270 */
[----:B------:R-:W-:Y:S05]  /*0560*/  @P0 BRA `(.L_x_9) ;  /* 0x0000000000440947 */ /* 0x000fea0003800000 */
[----:B------:R-:W-:Y:S01]  /*0570*/  UMOV UR8, 0x400 ;  /* 0x0000040000087882 */ /* 0x000fe20000000000 */
[----:B------:R-:W-:Y:S01]  /*0580*/  UMOV UR7, 0x1 ;  /* 0x0000000100077882 */ /* 0x000fe20000000000 */
[----:B------:R-:W-:Y:S02]  /*0590*/  ULEA UR8, UR37, UR8, 0x18 ;  /* 0x0000000825087291 */ /* 0x000fe4000f8ec0ff */
[----:B------:R-:W-:-:S04]  /*05a0*/  UIADD3 UR12, UPT, UPT, -UR7, 0x100000, URZ ;  /* 0x00100000070c7890 */ /* 0x000fc8000fffe1ff */
[----:B------:R-:W-:Y:S02]  /*05b0*/  USHF.L.U32 UR13, UR12, 0xb, URZ ;  /* 0x0000000b0c0d7899 */ /* 0x000fe400080006ff */
[----:B------:R-:W-:Y:S01]  /*05c0*/  USHF.L.U32 UR12, UR12, 0x1, URZ ;  /* 0x000000010c0c7899 */ /* 0x000fe200080006ff */
[----:B------:R-:W-:Y:S01]  /*05d0*/  ELECT P0, URZ, PT ;  /* 0x0000000000ff782f */ /* 0x000fe20003800000 */
[----:B------:R-:W3:Y:S10]  /*05e0*/  FENCE.VIEW.ASYNC.S ;  /* 0x00000000000073c6 */ /* 0x000ef40000000000 */
[----:B---3--:R3:W4:Y:S01]  /*05f0*/  SYNCS.EXCH.64 URZ, [UR8], UR12 ;  /* 0x0000000c08ff75b2 */ /* 0x0087220008000100 */
[----:B------:R3:W1:Y:S01]  /*0600*/  SYNCS.EXCH.64 URZ, [UR8+0x20], UR12 ;  /* 0x0000200c08ff75b2 */ /* 0x0006620008000100 */
[----:B------:R3:W1:Y:S01]  /*0610*/  SYNCS.EXCH.64 URZ, [UR8+0x8], UR12 ;  /* 0x0000080c08ff75b2 */ /* 0x0006620008000100 */
[----:B------:R3:W1:Y:S01]  /*0620*/  SYNCS.EXCH.64 URZ, [UR8+0x28], UR12 ;  /* 0x0000280c08ff75b2 */ /* 0x0006620008000100 */
[----:B------:R3:W1:Y:S01]  /*0630*/  SYNCS.EXCH.64 URZ, [UR8+0x10], UR12 ;  /* 0x0000100c08ff75b2 */ /* 0x0006620008000100 */
[----:B------:R3:W1:Y:S01]  /*0640*/  SYNCS.EXCH.64 URZ, [UR8+0x30], UR12 ;  /* 0x0000300c08ff75b2 */ /* 0x0006620008000100 */
[----:B------:R3:W1:Y:S01]  /*0650*/  SYNCS.EXCH.64 URZ, [UR8+0x18], UR12 ;  /* 0x0000180c08ff75b2 */ /* 0x0006620008000100 */
[----:B------:R3:W1:Y:S01]  /*0660*/  SYNCS.EXCH.64 URZ, [UR8+0x38], UR12 ;  /* 0x0000380c08ff75b2 */ /* 0x0006620008000100 */
[----:B------:R-:W-:Y:S01]  /*0670*/  NOP ;  /* 0x0000000000007918 */ /* 0x000fe20000000000 */
.L_x_9:
[----:B------:R-:W2:Y:S01]  /*0680*/  SHFL.IDX PT, R0, R96, RZ, 0x1f ;  /* 0x00001fff60007589 */ /* 0x000ea200000e0000 */
[----:B------:R-:W-:Y:S01]  /*0690*/  NOP ;  /* 0x0000000000007918 */ /* 0x000fe20000000000 */
[----:B--2---:R-:W-:-:S13]  /*06a0*/  ISETP.NE.AND P0, PT, R0, 0x1, PT ;  /* 0x000000010000780c */ /* 0x004fda0003f05270 */
[----:B------:R-:W-:Y:S05]  /*06b0*/  @P0 BRA `(.L_x_10) ;  /* 0x0000000000540947 */ /* 0x000fea0003800000 */
[----:B------:R-:W-:Y:S01]  /*06c0*/  UMOV UR9, 0x400 ;  /* 0x0000040000097882 */ /* 0x000fe20000000000 */
[----:B---3--:R-:W-:Y:S01]  /*06d0*/  UMOV UR8, 0x20 ;  /* 0x0000002000087882 */ /* 0x008fe20000000000 */
[----:B------:R-:W-:Y:S01]  /*06e0*/  UMOV UR7, 0x80 ;  /* 0x0000008000077882 */ /* 0x000fe20000000000 */
[----:B------:R-:W-:Y:S02]  /*06f0*/  ULEA UR9, UR37, UR9, 0x18 ;  /* 0x0000000925097291 */ /* 0x000fe4000f8ec0ff */
[----:B------:R-:W-:-:S04]  /*0700*/  UIADD3 UR12, UPT, UPT, -UR8, 0x100000, URZ ;  /* 0x00100000080c7890 */ /* 0x000fc8000fffe1ff */
[----:B------:R-:W-:Y:S02]  /*0710*/  USHF.L.U32 UR13, UR12, 0xb, URZ ;  /* 0x0000000b0c0d7899 */ /* 0x000fe400080006ff */
[----:B------:R-:W-:Y:S02]  /*0720*/  USHF.L.U32 UR12, UR12, 0x1, URZ ;  /* 0x000000010c0c7899 */ /* 0x000fe400080006ff */
[----:B------:R-:W-:-:S04]  /*0730*/  UIADD3 UR14, UPT, UPT, -UR7, 0x100000, URZ ;  /* 0x00100000070e7890 */ /* 0x000fc8000fffe1ff */
[----:B------:R-:W-:Y:S02]  /*0740*/  USHF.L.U32 UR15, UR14, 0xb, URZ ;  /* 0x0000000b0e0f7899 */ /* 0x000fe400080006ff */
[----:B------:R-:W-:Y:S01]  /*0750*/  USHF.L.U32 UR14, UR14, 0x1, URZ ;  /* 0x000000010e0e7899 */ /* 0x000fe200080006ff */
[----:B------:R-:W-:Y:S01]  /*0760*/  ELECT P0, URZ, PT ;  /* 0x0000000000ff782f */ /* 0x000fe20003800000 */
[----:B------:R-:W2:Y:S02]  /*0770*/  FENCE.VIEW.ASYNC.S ;  /* 0x00000000000073c6 */ /* 0x000ea40000000000 */
[----:B--2---:R2:W3:Y:S08]  /*0780*/  SYNCS.EXCH.64 URZ, [UR9+0x40], UR12 ;  /* 0x0000400c09ff75b2 */ /* 0x0044f00008000100 */
        /* <DEDUP_REMOVED lines=8> */
.L_x_10:
[----:B------:R-:W4:Y:S01]  /*0810*/  SHFL.IDX PT, R0, R96, RZ, 0x1f ;  /* 0x00001fff60007589 */ /* 0x000f2200000e0000 */
[----:B------:R-:W-:Y:S01]  /*0820*/  NOP ;  /* 0x0000000000007918 */ /* 0x000fe20000000000 */
[----:B----4-:R-:W-:-:S13]  /*0830*/  ISETP.NE.AND P0, PT, R0, 0x3, PT ;  /* 0x000000030000780c */ /* 0x010fda0003f05270 */
[----:B------:R-:W-:Y:S05]  /*0840*/  @P0 BRA `(.L_x_11) ;  /* 0x00000000002c0947 */ /* 0x000fea0003800000 */
[----:B---3--:R-:W-:Y:S01]  /*0850*/  UMOV UR8, 0x400 ;  /* 0x0000040000087882 */ /* 0x008fe20000000000 */
[----:B------:R-:W-:Y:S01]  /*0860*/  UMOV UR7, 0x20 ;  /* 0x0000002000077882 */ /* 0x000fe20000000000 */
[----:B------:R-:W-:Y:S02]  /*0870*/  ULEA UR8, UR37, UR8, 0x18 ;  /* 0x0000000825087291 */ /* 0x000fe4000f8ec0ff */
[----:B--2---:R-:W-:-:S04]  /*0880*/  UIADD3 UR12, UPT, UPT, -UR7, 0x100000, URZ ;  /* 0x00100000070c7890 */ /* 0x004fc8000fffe1ff */
[----:B------:R-:W-:Y:S02]  /*0890*/  USHF.L.U32 UR13, UR12, 0xb, URZ ;  /* 0x0000000b0c0d7899 */ /* 0x000fe400080006ff */
[----:B------:R-:W-:Y:S01]  /*08a0*/  USHF.L.U32 UR12, UR12, 0x1, URZ ;  /* 0x000000010c0c7899 */ /* 0x000fe200080006ff */
[----:B------:R-:W-:Y:S01]  /*08b0*/  ELECT P0, URZ, PT ;  /* 0x0000000000ff782f */ /* 0x000fe20003800000 */
[----:B------:R-:W2:Y:S10]  /*08c0*/  FENCE.VIEW.ASYNC.S ;  /* 0x00000000000073c6 */ /* 0x000eb40000000000 */
[----:B--2---:R4:W2:Y:S01]  /*08d0*/  SYNCS.EXCH.64 URZ, [UR8+0x80], UR12 ;  /* 0x0000800c08ff75b2 */ /* 0x0048a20008000100 */
[----:B------:R4:W3:Y:S02]  /*08e0*/  SYNCS.EXCH.64 URZ, [UR8+0x88], UR12 ;  /* 0x0000880c08ff75b2 */ /* 0x0008e40008000100 */
[----:B----4-:R-:W-:Y:S01]  /*08f0*/  NOP ;  /* 0x0000000000007918 */ /* 0x010fe20000000000 */
.L_x_11:
[----:B------:R-:W4:Y:S01]  /*0900*/  SHFL.IDX PT, R0, R96, RZ, 0x1f ;  /* 0x00001fff60007589 */ /* 0x000f2200000e0000 */
[----:B------:R-:W-:Y:S01]  /*0910*/  NOP ;  /* 0x0000000000007918 */ /* 0x000fe20000000000 */
[----:B----4-:R-:W-:-:S13]  /*0920*/  ISETP.NE.AND P0, PT, R0, 0x4, PT ;  /* 0x000000040000780c */ /* 0x010fda0003f05270 */
[----:B------:R-:W-:Y:S05]  /*0930*/  @P0 BRA `(.L_x_12) ;  /* 0x0000000000480947 */ /* 0x000fea0003800000 */
[----:B--2---:R-:W-:Y:S01]  /*0940*/  UMOV UR9, 0x1e0 ;  /* 0x000001e000097882 */ /* 0x004fe20000000000 */
[----:B---3--:R-:W-:Y:S01]  /*0950*/  UMOV UR8, 0x400 ;  /* 0x0000040000087882 */ /* 0x008fe20000000000 */
[----:B------:R-:W-:Y:S01]  /*0960*/  USEL UR9, UR9, 0x1a0, UP5 ;  /* 0x000001a009097887 */ /* 0x000fe2000a800000 */
        /* <DEDUP_REMOVED lines=10> */
[----:B--2---:R4:W2:Y:S08]  /*0a10*/  SYNCS.EXCH.64 URZ, [UR8+0x90], UR12 ;  /* 0x0000900c08ff75b2 */ /* 0x0048b00008000100 */
[----:B------:R4:W3:Y:S01]  /*0a20*/  SYNCS.EXCH.64 URZ, [UR8+0xa0], UR14 ;  /* 0x0000a00e08ff75b2 */ /* 0x0008e20008000100 */
[----:B------:R4:W1:Y:S01]  /*0a30*/  SYNCS.EXCH.64 URZ, [UR8+0x98], UR12 ;  /* 0x0000980c08ff75b2 */ /* 0x0008620008000100 */
[----:B------:R4:W1:Y:S02]  /*0a40*/  SYNCS.EXCH.64 URZ, [UR8+0xa8], UR14 ;  /* 0x0000a80e08ff75b2 */ /* 0x0008640008000100 */
[----:B----4-:R-:W-:Y:S01]  /*0a50*/  NOP ;  /* 0x0000000000007918 */ /* 0x010fe20000000000 */
.L_x_12:
[----:B------:R-:W4:Y:S01]  /*0a60*/  SHFL.IDX PT, R0, R96, RZ, 0x1f ;  /* 0x00001fff60007589 */ /* 0x000f2200000e0000 */
[----:B------:R-:W-:Y:S01]  /*0a70*/  NOP ;  /* 0x0000000000007918 */ /* 0x000fe20000000000 */
[----:B----4-:R-:W-:-:S13]  /*0a80*/  ISETP.NE.AND P0, PT, R0, 0x5, PT ;  /* 0x000000050000780c */ /* 0x010fda0003f05270 */
[----:B------:R-:W-:Y:S05]  /*0a90*/  @P0 BRA `(.L_x_13) ;  /* 0x0000000000540947 */ /* 0x000fea0003800000 */
[----:B--2---:R-:W-:Y:S01]  /*0aa0*/  UMOV UR9, 0x400 ;  /* 0x0000040000097882 */ /* 0x004fe20000000000 */
        /* <DEDUP_REMOVED lines=14> */
[----:B------:R4:W1:Y:S01]  /*0b90*/  SYNCS.EXCH.64 URZ, [UR9+0xd8], UR14 ;  /* 0x0000d80e09ff75b2 */ /* 0x0008620008000100 */
[----:B------:R4:W1:Y:S01]  /*0ba0*/  SYNCS.EXCH.64 URZ, [UR9+0xc0], UR12 ;  /* 0x0000c00c09ff75b2 */ /* 0x0008620008000100 */
[----:B------:R4:W1:Y:S01]  /*0bb0*/  SYNCS.EXCH.64 URZ, [UR9+0xe0], UR14 ;  /* 0x0000e00e09ff75b2 */ /* 0x0008620008000100 */
[----:B------:R4:W1:Y:S01]  /*0bc0*/  SYNCS.EXCH.64 URZ, [UR9+0xc8], UR12 ;  /* 0x0000c80c09ff75b2 */ /* 0x0008620008000100 */
[----:B------:R4:W1:Y:S02]  /*0bd0*/  SYNCS.EXCH.64 URZ, [UR9+0xe8], UR14 ;  /* 0x0000e80e09ff75b2 */ /* 0x0008640008000100 */
[----:B----4-:R-:W-:Y:S01]  /*0be0*/  NOP ;  /* 0x0000000000007918 */ /* 0x010fe20000000000 */
.L_x_13:
[----:B------:R-:W4:Y:S01]  /*0bf0*/  SHFL.IDX PT, R0, R96, RZ, 0x1f ;  /* 0x00001fff60007589 */ /* 0x000f2200000e0000 */
[----:B------:R-:W-:Y:S01]  /*0c00*/  ISETP.NE.OR P1, PT, RZ, UR10, !P1 ;  /* 0x0000000aff007c0c */ /* 0x000fe2000cf25670 */
        /* <DEDUP_REMOVED lines=12> */
[----:B------:R4:W3:Y:S01]  /*0cd0*/  SYNCS.EXCH.64 URZ, [UR8+0x100], UR12 ;  /* 0x0001000c08ff75b2 */ /* 0x0008e20008000100 */
[----:B------:R4:W1:Y:S01]  /*0ce0*/  SYNCS.EXCH.64 URZ, [UR8+0xf8], UR12 ;  /* 0x0000f80c08ff75b2 */ /* 0x0008620008000100 */
[----:B------:R4:W1:Y:S02]  /*0cf0*/  SYNCS.EXCH.64 URZ, [UR8+0x108], UR12 ;  /* 0x0001080c08ff75b2 */ /* 0x0008640008000100 */
[----:B----4-:R-:W-:Y:S01]  /*0d00*/  NOP ;  /* 0x0000000000007918 */ /* 0x010fe20000000000 */
.L_x_14:
[----:B------:R-:W-:Y:S01]  /*0d10*/  VOTEU.ALL UP1, P1 ;  /* 0x0000000000ff7886 */ /* 0x000fe20000820000 */
[----:B---3--:R-:W3:Y:S01]  /*0d20*/  LDCU UR8, c[0x0][0x36c] ;  /* 0x00006d80ff0877ac */ /* 0x008ee20008000800 */
[----:B------:R-:W-:Y:S01]  /*0d30*/  NOP ;  /* 0x0000000000007918 */ /* 0x000fe20000000000 */
[----:B------:R-:W-:Y:S01]  /*0d40*/  LOP3.LUT R10, R105, 0x1f, RZ, 0xc0, !PT ;  /* 0x0000001f690a7812 */ /* 0x000fe200078ec0ff */
[----:B--2---:R-:W-:Y:S01]  /*0d50*/  UMOV UR12, 0x20 ;  /* 0x00000020000c7882 */ /* 0x004fe20000000000 */
[----:B------:R-:W-:Y:S01]  /*0d60*/  @!UP1 UMOV UR7, 0x400 ;  /* 0x0000040000079882 */ /* 0x000fe20000000000 */
[----:B------:R-:W-:-:S04]  /*0d70*/  @!UP1 UIADD3 UR12, UPT, UPT, -UR12, 0x100000, URZ ;  /* 0x001000000c0c9890 */ /* 0x000fc8000fffe1ff */
[----:B------:R-:W-:Y:S02]  /*0d80*/  @!UP1 USHF.L.U32 UR13, UR12, 0xb, URZ ;  /* 0x0000000b0c0d9899 */ /* 0x000fe400080006ff */
[----:B------:R-:W-:Y:S02]  /*0d90*/  @!UP1 USHF.L.U32 UR12, UR12, 0x1, URZ ;  /* 0x000000010c0c9899 */ /* 0x000fe400080006ff */
[----:B------:R-:W-:Y:S01]  /*0da0*/  @!UP1 ULEA UR7, UR37, UR7, 0x18 ;  /* 0x0000000725079291 */ /* 0x000fe2000f8ec0ff */
[----:B------:R-:W-:Y:S01]  /*0db0*/  VOTEU.ALL UP1, P1 ;  /* 0x0000000000ff7886 */ /* 0x000fe20000820000 */
[----:B------:R-:W-:Y:S01]  /*0dc0*/  UISETP.NE.AND UP4, UPT, UR10, URZ, UPT ;  /* 0x000000ff0a00728c */ /* 0x000fe2000bf85270 */
[----:B------:R-:W2:Y:S09]  /*0dd0*/  FENCE.VIEW.ASYNC.S ;  /* 0x00000000000073c6 */ /* 0x000eb20000000000 */
[----:B--2---:R2:W4:Y:S01]  /*0de0*/  @!UP1 SYNCS.EXCH.64 URZ, [UR7+0x110], UR12 ;  /* 0x0001100c07ff95b2 */ /* 0x0045220008000100 */
[----:B---3--:R-:W-:-:S09]  /*0df0*/  UISETP.EQ.U32.AND UP1, UPT, UR8, 0x1, UPT ;  /* 0x000000010800788c */ /* 0x008fd2000bf22070 */
[----:B------:R-:W-:Y:S05]  /*0e00*/  BRA.U !UP1, `(.L_x_15) ;  /* 0x0000000109087547 */ /* 0x000fea000b800000 */
[----:B-1--4-:R-:W-:Y:S01]  /*0e10*/  UCGABAR_ARV ;  /* 0x00000000000079c7 */ /* 0x012fe20008000000 */
[----:B------:R-:W-:Y:S05]  /*0e20*/  BRA `(.L_x_16) ;  /* 0x0000000000047947 */ /* 0x000fea0003800000 */
.L_x_15:
[----:B-1--4-:R-:W-:Y:S01]  /*0e30*/  NOP ;  /* 0x0000000000007918 */ /* 0x012fe20000000000 */
.L_x_16:
[----:B------:R-:W1:Y:S01]  /*0e40*/  S2R R15, SR_CTAID.Y ;  /* 0x00000000000f7919 */ /* 0x000e620000002600 */
[----:B------:R-:W-:-:S05]  /*0e50*/  CS2R.32 R91, SR_CgaSize ;  /* 0x00000000005b7805 */ /* 0x000fca0000008a00 */
[----:B------:R-:W-:-:S05]  /*0e60*/  IMAD R91, R91, -0xa0, RZ ;  /* 0xffffff605b5b7824 */ /* 0x000fca00078e02ff */
[----:B--2---:R-:W-:-:S14]  /*0e70*/  R2UR UR7, R91 ;  /* 0x000000005b0772ca */ /* 0x004fdc00000e0000 */
[----:B------:R-:W2:Y:S01]  /*0e80*/  LDCU UR7, c[0x0][UR7+0x2b4] ;  /* 0x00005680070777ac */ /* 0x000ea20008000800 */
[----:B------:R-:W-:-:S05]  /*0e90*/  CS2R.32 R0, SR_CgaSize ;  /* 0x0000000000007805 */ /* 0x000fca0000008a00 */
[----:B------:R-:W-:-:S06]  /*0ea0*/  IMAD R0, R0, -0xa0, RZ ;  /* 0xffffff6000007824 */ /* 0x000fcc00078e02ff */
[----:B------:R-:W3:Y:S01]  /*0eb0*/  LDC R0, c[0x0][R0+0x2a4] ;  /* 0x0000a90000007b82 */ /* 0x000ee20000000800 */
[----:B------:R-:W-:Y:S01]  /*0ec0*/  PRMT R8, RZ, 0x7610, R8 ;  /* 0x00007610ff087816 */ /* 0x000fe20000000008 */
[----:B------:R-:W4:Y:S01]  /*0ed0*/  S2R R9, SR_CTAID.X ;  /* 0x0000000000097919 */ /* 0x000f220000002500 */
[----:B------:R-:W-:-:S05]  /*0ee0*/  CS2R.32 R91, SR_CgaSize ;  /* 0x00000000005b7805 */ /* 0x000fca0000008a00 */
[----:B------:R-:W-:-:S05]  /*0ef0*/  IMAD R91, R91, -0xa0, RZ ;  /* 0xffffff605b5b7824 */ /* 0x000fca00078e02ff */
[----:B------:R-:W-:-:S14]  /*0f00*/  R2UR UR8, R91 ;  /* 0x000000005b0872ca */ /* 0x000fdc00000e0000 */
[----:B------:R-:W3:Y:S01]  /*0f10*/  LDCU UR8, c[0x0][UR8+0x2b0] ;  /* 0x00005600080877ac */ /* 0x000ee20008000800 */
[----:B------:R-:W-:Y:S01]  /*0f20*/  UISETP.NE.AND UP2, UPT, UR10, 0x2, UPT ;  /* 0x000000020a00788c */ /* 0x000fe2000bf45270 */
[----:B------:R-:W2:Y:S01]  /*0f30*/  LDC R11, c[0x0][0xb24] ;  /* 0x0002c900ff0b7b82 */ /* 0x000ea20000000800 */
[----:B------:R-:W-:-:S05]  /*0f40*/  CS2R.32 R2, SR_CgaSize ;  /* 0x0000000000027805 */ /* 0x000fca0000008a00 */
[----:B------:R-:W-:-:S06]  /*0f50*/  IMAD R2, R2, -0xa0, RZ ;  /* 0xffffff6002027824 */ /* 0x000fcc00078e02ff */
[----:B------:R-:W3:Y:S08]  /*0f60*/  LDC R2, c[0x0][R2+0x2a0] ;  /* 0x0000a80002027b82 */ /* 0x000ef00000000800 */
[----:B------:R-:W3:Y:S01]  /*0f70*/  LDC R40, c[0x0][0xb24] ;  /* 0x0002c900ff287b82 */ /* 0x000ee20000000800 */
[----:B-1----:R-:W-:-:S07]  /*0f80*/  I2FP.F32.U32 R90, R15 ;  /* 0x0000000f005a7245 */ /* 0x002fce0000201000 */
[----:B------:R-:W1:Y:S01]  /*0f90*/  S2UR UR36, SR_CTAID.Z ;  /* 0x00000000002479c3 */ /* 0x000e620000002700 */
[----:B--2---:R-:W-:Y:S01]  /*0fa0*/  ISETP.GE.AND P0, PT, R11, 0x1, PT ;  /* 0x000000010b00780c */ /* 0x004fe20003f06270 */
[----:B----4-:R-:W-:Y:S01]  /*0fb0*/  IMAD.MOV.U32 R14, RZ, RZ, R9 ;  /* 0x000000ffff0e7224 */ /* 0x010fe200078e0009 */
[----:B------:R-:W-:Y:S01]  /*0fc0*/  I2FP.F32.U32 R91, R9 ;  /* 0x00000009005b7245 */ /* 0x000fe20000201000 */
[----:B------:R-:W-:Y:S01]  /*0fd0*/  FMUL R90, R90, UR7 ;  /* 0x000000075a5a7c20 */ /* 0x000fe20008400000 */
[----:B------:R-:W2:Y:S03]  /*0fe0*/  LDCU UR7, c[0x0][0xb30] ;  /* 0x00016600ff0777ac */ /* 0x000ea60008000800 */
[----:B---3--:R-:W-:Y:S02]  /*0ff0*/  FMUL R91, R91, UR8 ;  /* 0x000000085b5b7c20 */ /* 0x008fe40008400000 */
[----:B------:R-:W3:Y:S08]  /*1000*/  F2I.U32.TRUNC.NTZ R90, R90 ;  /* 0x0000005a005a7305 */ /* 0x000ef0000020f000 */
[----:B------:R-:W4:Y:S01]  /*1010*/  F2I.U32.TRUNC.NTZ R91, R91 ;  /* 0x0000005b005b7305 */ /* 0x000f22000020f000 */
[----:B--2---:R-:W-:Y:S01]  /*1020*/  UISETP.NE.AND UP3, UPT, UR7, 0x1, UPT ;  /* 0x000000010700788c */ /* 0x004fe2000bf65270 */
[----:B---3--:R-:W-:-:S05]  /*1030*/  IADD3 R90, PT, PT, -R90, RZ, RZ ;  /* 0x000000ff5a5a7210 */ /* 0x008fca0007ffe1ff */
[----:B------:R-:W-:Y:S01]  /*1040*/  IMAD R90, R0, R90, R15 ;  /* 0x0000005a005a7224 */ /* 0x000fe200078e020f */
[----:B------:R-:W-:Y:S01]  /*1050*/  PRMT R0, RZ, 0x7610, R0 ;  /* 0x00007610ff007816 */ /* 0x000fe20000000000 */
[----:B----4-:R-:W-:-:S04]  /*1060*/  IMAD.MOV R91, RZ, RZ, -R91 ;  /* 0x000000ffff5b7224 */ /* 0x010fc800078e0a5b */
[----:B------:R-:W-:Y:S01]  /*1070*/  IMAD R91, R2, R91, R9 ;  /* 0x0000005b025b7224 */ /* 0x000fe200078e0209 */
[----:B-1----:R-:W-:Y:S06]  /*1080*/  BRA.U UP4, `(.L_x_17) ;  /* 0x0000000104247547 */ /* 0x002fec000b800000 */
[----:B------:R-:W-:Y:S01]  /*1090*/  ISETP.NE.AND P1, PT, R90, RZ, PT ;  /* 0x000000ff5a00720c */ /* 0x000fe20003f25270 */
[----:B------:R-:W-:Y:S01]  /*10a0*/  IMAD.MOV.U32 R0, RZ, RZ, 0x3 ;  /* 0x00000003ff007424 */ /* 0x000fe200078e00ff */
[C---:B------:R-:W-:Y:S02]  /*10b0*/  LOP3.LUT R2, R91.reuse, 0xfffffffe, RZ, 0xc0, !PT ;  /* 0xfffffffe5b027812 */ /* 0x040fe400078ec0ff */
[----:B------:R-:W-:Y:S02]  /*10c0*/  ISETP.LT.U32.OR P1, PT, R91, 0x2, !P1 ;  /* 0x000000025b00780c */ /* 0x000fe40004f21470 */
[----:B------:R-:W-:Y:S02]  /*10d0*/  SHF.L.U32 R0, R0, R2, RZ ;  /* 0x0000000200007219 */ /* 0x000fe400000006ff */
[----:B------:R-:W-:Y:S02]  /*10e0*/  SEL R4, RZ, 0x1, !P1 ;  /* 0x00000001ff047807 */ /* 0x000fe40004800000 */
[----:B------:R-:W-:-:S05]  /*10f0*/  SEL R3, RZ, 0x2, !P1 ;  /* 0x00000002ff037807 */ /* 0x000fca0004800000 */
[----:B------:R-:W-:-:S05]  /*1100*/  IMAD.IADD R3, R4, 0x1, R3 ;  /* 0x0000000104037824 */ /* 0x000fca00078e0203 */
[----:B------:R-:W-:Y:S02]  /*1110*/  PRMT R8, R3, 0x7610, R8 ;  /* 0x0000761003087816 */ /* 0x000fe40000000008 */
.L_x_17:
[----:B------:R-:W-:Y:S05]  /*1120*/  @!P0 BRA `(.L_x_18) ;  /* 0x0000000000b88947 */ /* 0x000fea0003800000 */
[----:B------:R-:W1:Y:S01]  /*1130*/  LDC.64 R4, c[0x0][0xb18] ;  /* 0x0002c600ff047b82 */ /* 0x000e620000000a00 */
[----:B------:R-:W-:-:S07]  /*1140*/  ISETP.NE.AND P0, PT, R11, 0x1, PT ;  /* 0x000000010b00780c */ /* 0x000fce0003f05270 */
[----:B------:R-:W2:Y:S08]  /*1150*/  LDC R14, c[0x0][0xb0c] ;  /* 0x0002c300ff0e7b82 */ /* 0x000eb00000000800 */
[----:B------:R-:W3:Y:S08]  /*1160*/  LDC R16, c[0x0][0x370] ;  /* 0x0000dc00ff107b82 */ /* 0x000ef00000000800 */
[----:B------:R-:W4:Y:S01]  /*1170*/  LDC R13, c[0x0][0x374] ;  /* 0x0000dd00ff0d7b82 */ /* 0x000f220000000800 */
[----:B-1----:R-:W-:-:S07]  /*1180*/  ISETP.NE.AND P1, PT, R4, 0x1, PT ;  /* 0x000000010400780c */ /* 0x002fce0003f25270 */
[----:B------:R-:W3:Y:S01]  /*1190*/  LDC.64 R6, c[0x0][0xb10] ;  /* 0x0002c400ff067b82 */ /* 0x000ee20000000a00 */
[----:B--2---:R-:W-:-:S07]  /*11a0*/  ISETP.NE.AND P2, PT, R14, 0x1, PT ;  /* 0x000000010e00780c */ /* 0x004fce0003f45270 */
[----:B------:R-:W1:Y:S08]  /*11b0*/  LDC R12, c[0x0][0xb20] ;  /* 0x0002c800ff0c7b82 */ /* 0x000e700000000800 */
[----:B------:R-:W2:Y:S01]  /*11c0*/  LDC.64 R2, c[0x0][0xb28] ;  /* 0x0002ca00ff027b82 */ /* 0x000ea20000000a00 */
[----:B----4-:R-:W-:-:S04]  /*11d0*/  IMAD.HI.U32 R17, R13, R5, RZ ;  /* 0x000000050d117227 */ /* 0x010fc800078e00ff */
[----:B------:R-:W-:-:S04]  /*11e0*/  IMAD.HI.U32 R5, R15, R5, RZ ;  /* 0x000000050f057227 */ /* 0x000fc800078e00ff */
[----:B---3--:R-:W-:-:S05]  /*11f0*/  IMAD.HI.U32 R18, R16, R6, RZ ;  /* 0x0000000610127227 */ /* 0x008fca00078e00ff */
[-C--:B------:R-:W-:Y:S01]  /*1200*/  @P2 SHF.R.U32.HI R16, RZ, R7.reuse, R18 ;  /* 0x00000007ff102219 */ /* 0x080fe20000011612 */
[----:B------:R-:W-:Y:S01]  /*1210*/  IMAD.HI.U32 R18, R9, R6, RZ ;  /* 0x0000000609127227 */ /* 0x000fe200078e00ff */
[-C--:B-1----:R-:W-:Y:S02]  /*1220*/  @P1 SHF.R.U32.HI R13, RZ, R12.reuse, R17 ;  /* 0x0000000cff0d1219 */ /* 0x082fe40000011611 */
[----:B------:R-:W-:Y:S02]  /*1230*/  SHF.R.U32.HI R5, RZ, R12, R5 ;  /* 0x0000000cff057219 */ /* 0x000fe40000011605 */
[----:B------:R-:W-:Y:S02]  /*1240*/  SHF.R.U32.HI R18, RZ, R7, R18 ;  /* 0x00000007ff127219 */ /* 0x000fe40000011612 */
[----:B------:R-:W-:Y:S01]  /*1250*/  SEL R5, R15, R5, !P1 ;  /* 0x000000050f057207 */ /* 0x000fe20004800000 */
[----:B--2---:R-:W-:Y:S01]  /*1260*/  IMAD.HI.U32 R17, R13, R2, RZ ;  /* 0x000000020d117227 */ /* 0x004fe200078e00ff */
[----:B------:R-:W-:-:S03]  /*1270*/  SEL R18, R9, R18, !P2 ;  /* 0x0000001209127207 */ /* 0x000fc60005000000 */
[----:B------:R-:W-:Y:S01]  /*1280*/  IMAD.HI.U32 R6, R16, R2, RZ ;  /* 0x0000000210067227 */ /* 0x000fe200078e00ff */
[----:B------:R-:W-:-:S04]  /*1290*/  @P0 SHF.R.U32.HI R13, RZ, R3, R17 ;  /* 0x00000003ff0d0219 */ /* 0x000fc80000011611 */
[----:B------:R-:W-:Y:S01]  /*12a0*/  @P0 SHF.R.U32.HI R16, RZ, R3, R6 ;  /* 0x00000003ff100219 */ /* 0x000fe20000011606 */
[----:B------:R-:W-:-:S04]  /*12b0*/  IMAD R13, R13, R11, RZ ;  /* 0x0000000b0d0d7224 */ /* 0x000fc800078e02ff */
[----:B------:R-:W-:Y:S01]  /*12c0*/  IMAD R6, R16, R11, RZ ;  /* 0x0000000b10067224 */ /* 0x000fe200078e02ff */
[----:B------:R-:W-:-:S04]  /*12d0*/  ISETP.GE.AND P1, PT, R5, R13, PT ;  /* 0x0000000d0500720c */ /* 0x000fc80003f26270 */
[----:B------:R-:W-:Y:S01]  /*12e0*/  ISETP.GE.OR P1, PT, R18, R6, P1 ;  /* 0x000000061200720c */ /* 0x000fe20000f26670 */
[----:B------:R-:W-:-:S05]  /*12f0*/  IMAD.HI.U32 R6, R5, R2, RZ ;  /* 0x0000000205067227 */ /* 0x000fca00078e00ff */
[----:B------:R-:W-:-:S04]  /*1300*/  SHF.R.U32.HI R6, RZ, R3, R6 ;  /* 0x00000003ff067219 */ /* 0x000fc80000011606 */
[----:B------:R-:W-:-:S03]  /*1310*/  SEL R6, R5, R6, !P0 ;  /* 0x0000000605067207 */ /* 0x000fc60004000000 */
[----:B------:R-:W-:Y:S01]  /*1320*/  @!P1 IMAD.HI.U32 R7, R18, R2, RZ ;  /* 0x0000000212079227 */ /* 0x000fe200078e00ff */
[----:B------:R-:W-:-:S04]  /*1330*/  IADD3 R2, PT, PT, -R6, RZ, RZ ;  /* 0x000000ff06027210 */ /* 0x000fc80007ffe1ff */
[----:B------:R-:W-:Y:S01]  /*1340*/  @!P1 SHF.R.U32.HI R3, RZ, R3, R7 ;  /* 0x00000003ff039219 */ /* 0x000fe20000011607 */
[----:B------:R-:W-:Y:S01]  /*1350*/  IMAD R2, R11, R2, R5 ;  /* 0x000000020b027224 */ /* 0x000fe200078e0205 */
[----:B------:R-:W-:Y:S02]  /*1360*/  IADD3 R7, PT, PT, -R5, RZ, RZ ;  /* 0x000000ff05077210 */ /* 0x000fe40007ffe1ff */
[----:B------:R-:W-:-:S03]  /*1370*/  @!P1 SEL R3, R18, R3, !P0 ;  /* 0x0000000312039207 */ /* 0x000fc60004000000 */
[----:B------:R-:W-:Y:S02]  /*1380*/  IMAD R7, R4, R7, R15 ;  /* 0x0000000704077224 */ /* 0x000fe400078e020f */
[--C-:B------:R-:W-:Y:S02]  /*1390*/  @!P1 IMAD.IADD R6, R6, 0x1, -R3.reuse ;  /* 0x0000000106069824 */ /* 0x100fe400078e0a03 */
[----:B------:R-:W-:Y:S01]  /*13a0*/  @!P1 IMAD R3, R2, R16, R3 ;  /* 0x0000001002039224 */ /* 0x000fe200078e0203 */
[----:B------:R-:W-:Y:S01]  /*13b0*/  IADD3 R2, PT, PT, -R18, RZ, RZ ;  /* 0x000000ff12027210 */ /* 0x000fe20007ffe1ff */
[----:B------:R-:W-:Y:S02]  /*13c0*/  @!P1 IMAD R5, R6, R11, R18 ;  /* 0x0000000b06059224 */ /* 0x000fe400078e0212 */
[----:B------:R-:W-:Y:S02]  /*13d0*/  @!P1 IMAD.MOV.U32 R18, RZ, RZ, R3 ;  /* 0x000000ffff129224 */ /* 0x000fe400078e0003 */
[----:B------:R-:W-:-:S02]  /*13e0*/  IMAD R2, R14, R2, R9 ;  /* 0x000000020e027224 */ /* 0x000fc400078e0209 */
[----:B------:R-:W-:Y:S02]  /*13f0*/  IMAD R15, R5, R4, R7 ;  /* 0x00000004050f7224 */ /* 0x000fe400078e0207 */
[----:B------:R-:W-:Y:S02]  /*1400*/  IMAD R14, R18, R14, R2 ;  /* 0x0000000e120e7224 */ /* 0x000fe400078e0202 */
.L_x_18:
[----:B------:R-:W-:Y:S05]  /*1410*/  BRA.U UP3, `(.L_x_19) ;  /* 0x0000000103407547 */ /* 0x000fea000b800000 */
[----:B------:R-:W1:Y:S08]  /*1420*/  LDC.64 R4, c[0x0][0xb10] ;  /* 0x0002c400ff047b82 */ /* 0x000e700000000a00 */
[----:B------:R-:W2:Y:S08]  /*1430*/  LDC.64 R2, c[0x0][0xb18] ;  /* 0x0002c600ff027b82 */ /* 0x000eb00000000a00 */
[----:B------:R-:W3:Y:S08]  /*1440*/  LDC R6, c[0x0][0xb20] ;  /* 0x0002c800ff067b82 */ /* 0x000ef00000000800 */
[----:B------:R-:W4:Y:S01]  /*1450*/  LDC R7, c[0x0][0xb0c] ;  /* 0x0002c300ff077b82 */ /* 0x000f220000000800 */
[----:B-1----:R-:W-:-:S05]  /*1460*/  IMAD.HI.U32 R4, R14, R4, RZ ;  /* 0x000000040e047227 */ /* 0x002fca00078e00ff */
[----:B------:R-:W-:Y:S01]  /*1470*/  SHF.R.U32.HI R4, RZ, R5, R4 ;  /* 0x00000005ff047219 */ /* 0x000fe20000011604 */
[----:B--2---:R-:W-:Y:S01]  /*1480*/  IMAD.HI.U32 R3, R15, R3, RZ ;  /* 0x000000030f037227 */ /* 0x004fe200078e00ff */
[----:B------:R-:W-:-:S04]  /*1490*/  ISETP.NE.AND P0, PT, R2, 0x1, PT ;  /* 0x000000010200780c */ /* 0x000fc80003f05270 */
[----:B---3--:R-:W-:-:S04]  /*14a0*/  SHF.R.U32.HI R3, RZ, R6, R3 ;  /* 0x00000006ff037219 */ /* 0x008fc80000011603 */
[----:B------:R-:W-:Y:S02]  /*14b0*/  SEL R3, R15, R3, !P0 ;  /* 0x000000030f037207 */ /* 0x000fe40004000000 */
[----:B----4-:R-:W-:-:S04]  /*14c0*/  ISETP.NE.AND P1, PT, R7, 0x1, PT ;  /* 0x000000010700780c */ /* 0x010fc80003f25270 */
[----:B------:R-:W-:-:S05]  /*14d0*/  SEL R5, R14, R4, !P1 ;  /* 0x000000040e057207 */ /* 0x000fca0004800000 */
[----:B------:R-:W-:Y:S02]  /*14e0*/  IMAD.IADD R4, R3, 0x1, -R5 ;  /* 0x0000000103047824 */ /* 0x000fe400078e0a05 */
[----:B------:R-:W-:Y:S02]  /*14f0*/  IMAD.IADD R3, R5, 0x1, -R3 ;  /* 0x0000000105037824 */ /* 0x000fe400078e0a03 */
[----:B------:R-:W-:Y:S02]  /*1500*/  IMAD R14, R4, R7, R14 ;  /* 0x00000007040e7224 */ /* 0x000fe400078e020e */
[----:B------:R-:W-:Y:S02]  /*1510*/  IMAD R15, R3, R2, R15 ;  /* 0x00000002030f7224 */ /* 0x000fe400078e020f */
.L_x_19:
[----:B------:R-:W-:Y:S05]  /*1520*/  BRA.U !UP1, `(.L_x_20) ;  /* 0x00000001090c7547 */ /* 0x000fea000b800000 */
[----:B------:R-:W-:Y:S01]  /*1530*/  UCGABAR_WAIT ;  /* 0x0000000000007dc7 */ /* 0x000fe20008000000 */
[----:B------:R-:W-:Y:S01]  /*1540*/  CCTL.IVALL ;  /* 0x00000000ff00798f */ /* 0x000fe20002000000 */
[----:B------:R-:W-:Y:S05]  /*1550*/  BRA `(.L_x_21) ;  /* 0x0000000000047947 */ /* 0x000fea0003800000 */
.L_x_20:
[----:B------:R-:W-:Y:S06]  /*1560*/  BAR.SYNC.DEFER_BLOCKING 0x0 ;  /* 0x0000000000007b1d */ /* 0x000fec0000010000 */
.L_x_21:
[----:B------:R-:W-:Y:S05]  /*1570*/  BRA.U UP2, `(.L_x_22) ;  /* 0x0000001102b47547 */ /* 0x000fea000b800000 */
[----:B------:R-:W1:Y:S01]  /*1580*/  LDCU UR4, c[0x0][0x38c] ;  /* 0x00007180ff0477ac */ /* 0x000e620008000800 */
[----:B------:R-:W2:Y:S01]  /*1590*/  LDC R8, c[0x0][0x370] ;  /* 0x0000dc00ff087b82 */ /* 0x000ea20000000800 */
[C---:B------:R-:W-:Y:S01]  /*15a0*/  IMAD.SHL.U32 R19, R9.reuse, 0x40, RZ ;  /* 0x0000004009137824 */ /* 0x040fe200078e00ff */
[----:B------:R-:W-:Y:S01]  /*15b0*/  PLOP3.LUT P1, PT, PT, PT, UP5, 0x80, 0x8 ;  /* 0x000000000008781c */ /* 0x000fe20003f2f058 */
[----:B------:R-:W-:Y:S01]  /*15c0*/  UISETP.NE.AND UP1, UPT, UR10, URZ, UPT ;  /* 0x000000ff0a00728c */ /* 0x000fe2000bf25270 */
[----:B------:R-:W-:Y:S01]  /*15d0*/  ISETP.NE.AND P4, PT, R10, RZ, P5 ;  /* 0x000000ff0a00720c */ /* 0x000fe20002f85270 */
[----:B------:R-:W-:Y:S01]  /*15e0*/  IMAD.SHL.U32 R18, R9, 0x80, RZ ;  /* 0x0000008009127824 */ /* 0x000fe200078e00ff */
[----:B------:R-:W-:Y:S01]  /*15f0*/  PLOP3.LUT P1, PT, P1, PT, PT, 0x8, 0x80 ;  /* 0x000000000080781c */ /* 0x000fe20000f2e170 */
[----:B------:R-:W-:Y:S01]  /*1600*/  IMAD.MOV.U32 R17, RZ, RZ, 0x1 ;  /* 0x00000001ff117424 */ /* 0x000fe200078e00ff */
[----:B------:R-:W3:Y:S01]  /*1610*/  LDC R0, c[0x0][0x374] ;  /* 0x0000dd00ff007b82 */ /* 0x000ee20000000800 */
[----:B------:R-:W-:Y:S01]  /*1620*/  IMAD.MOV.U32 R16, RZ, RZ, RZ ;  /* 0x000000ffff107224 */ /* 0x000fe200078e00ff */
[----:B------:R-:W-:Y:S01]  /*1630*/  CS2R R12, SRZ ;  /* 0x00000000000c7805 */ /* 0x000fe2000001ff00 */
[----:B------:R-:W-:Y:S01]  /*1640*/  IMAD.MOV.U32 R11, RZ, RZ, 0x1 ;  /* 0x00000001ff0b7424 */ /* 0x000fe200078e00ff */
[----:B------:R-:W-:Y:S01]  /*1650*/  LOP3.LUT R19, R19, 0x40, RZ, 0xc0, !PT ;  /* 0x0000004013137812 */ /* 0x000fe200078ec0ff */
[----:B------:R-:W4:Y:S01]  /*1660*/  LDCU.64 UR14, c[0x0][0x348] ;  /* 0x00006900ff0e77ac */ /* 0x000f220008000a00 */
[----:B-1----:R-:W-:-:S02]  /*1670*/  UIADD3 UR5, UPT, UPT, UR4, 0x3f, URZ ;  /* 0x0000003f04057890 */ /* 0x002fc4000fffe0ff */
[----:B------:R-:W-:Y:S02]  /*1680*/  USEL UR22, UR6, 0x2, UP1 ;  /* 0x0000000206167887 */ /* 0x000fe40008800000 */
[----:B------:R-:W-:Y:S01]  /*1690*/  USHF.R.S32.HI UR7, URZ, 0x1f, UR5 ;  /* 0x0000001fff077899 */ /* 0x000fe20008011405 */
[----:B------:R-:W-:-:S03]  /*16a0*/  UMOV UR23, URZ ;  /* 0x000000ff00177c82 */ /* 0x000fc60008000000 */
[----:B------:R-:W-:Y:S02]  /*16b0*/  ULEA.HI UR7, UR7, UR5, URZ, 0x6 ;  /* 0x0000000507077291 */ /* 0x000fe4000f8f30ff */
[----:B------:R-:W-:Y:S02]  /*16c0*/  UIADD3 UR5, UPT, UPT, UR4, -0x1, URZ ;  /* 0xffffffff04057890 */ /* 0x000fe4000fffe0ff */
[----:B------:R-:W-:Y:S02]  /*16d0*/  USHF.R.S32.HI UR7, URZ, 0x6, UR7 ;  /* 0x00000006ff077899 */ /* 0x000fe40008011407 */
[----:B------:R-:W-:Y:S02]  /*16e0*/  UISETP.GE.U32.AND UP2, UPT, UR5, -0x7f, UPT ;  /* 0xffffff810500788c */ /* 0x000fe4000bf46070 */
[----:B------:R-:W-:Y:S02]  /*16f0*/  UISETP.LT.U32.AND UP0, UPT, UR7, 0x4, UPT ;  /* 0x000000040700788c */ /* 0x000fe4000bf01070 */
[----:B------:R-:W-:-:S02]  /*1700*/  UIADD3 UR4, UPT, UPT, UR4, 0x7e, URZ ;  /* 0x0000007e04047890 */ /* 0x000fc4000fffe0ff */
[----:B------:R-:W-:-:S04]  /*1710*/  USEL UR5, UR7, 0x4, UP0 ;  /* 0x0000000407057887 */ /* 0x000fc80008000000 */
[----:B------:R-:W-:Y:S02]  /*1720*/  UIADD3 UR21, UPT, UPT, UR5, -0x1, URZ ;  /* 0xffffffff05157890 */ /* 0x000fe4000fffe0ff */
[----:B------:R-:W-:Y:S02]  /*1730*/  @UP2 UIADD3 UR21, UPT, UPT, UR5, URZ, URZ ;  /* 0x000000ff05152290 */ /* 0x000fe4000fffe0ff */
[----:B------:R-:W-:Y:S02]  /*1740*/  UIADD3 UR24, UPT, UPT, UR7, -UR5, URZ ;  /* 0x8000000507187290 */ /* 0x000fe4000fffe0ff */
[----:B------:R-:W-:Y:S02]  /*1750*/  UIADD3 UR13, UPT, UPT, UR21, 0x1, URZ ;  /* 0x00000001150d7890 */ /* 0x000fe4000fffe0ff */
[----:B--2-4-:R-:W-:-:S12]  /*1760*/  UIADD3 UR21, UPT, UPT, -UR21, URZ, URZ ;  /* 0x000000ff15157290 */ /* 0x014fd8000fffe1ff */
.L_x_42:
[----:B------:R-:W-:Y:S01]  /*1770*/  UISETP.NE.AND UP0, UPT, UR37, URZ, UPT ;  /* 0x000000ff2500728c */ /* 0x000fe2000bf05270 */
[----:B------:R-:W1:Y:S08]  /*1780*/  S2UR UR37, SR_CgaCtaId ;  /* 0x00000000002579c3 */ /* 0x000e700000008800 */
[----:B------:R-:W-:Y:S05]  /*1790*/  BRA.U UP0, `(.L_x_23) ;  /* 0x0000000100347547 */ /* 0x000fea000b800000 */
[----:B------:R-:W2:Y:S01]  /*17a0*/  S2R R2, SR_CgaCtaId ;  /* 0x0000000000027919 */ /* 0x000ea20000008800 */
[----:B------:R-:W-:-:S04]  /*17b0*/  MOV R3, 0x400 ;  /* 0x0000040000037802 */ /* 0x000fc80000000f00 */
[----:B--2---:R-:W-:Y:S02]  /*17c0*/  LEA R2, R2, R3, 0x18 ;  /* 0x0000000302027211 */ /* 0x004fe400078ec0ff */
[----:B------:R-:W-:-:S03]  /*17d0*/  SHF.L.U32 R3, R11, 0x1f, RZ ;  /* 0x0000001f0b037819 */ /* 0x000fc600000006ff */
[----:B------:R-:W-:-:S04]  /*17e0*/  IMAD R2, R12, 0x8, R2 ;  /* 0x000000080c027824 */ /* 0x000fc800078e0202 */
[----:B------:R-:W2:Y:S02]  /*17f0*/  SYNCS.PHASECHK.TRANS64.TRYWAIT P0, [R2+URZ+0x100], R3 ;  /* 0x00010003020075a7 */ /* 0x000ea400080011ff */
[----:B--2---:R-:W-:Y:S05]  /*1800*/  @!P0 BRA `(.L_x_24) ;  /* 0x0000007c00148947 */ /* 0x004fea0003800000 */
.L_x_149:
[----:B------:R-:W-:Y:S01]  /*1810*/  VIADD R12, R12, 0x1 ;  /* 0x000000010c0c7836 */ /* 0x000fe20000000000 */
[----:B------:R2:W-:Y:S04]  /*1820*/  SYNCS.ARRIVE.TRANS64.A1T0 RZ, [R2+URZ+0xf0], RZ ;  /* 0x0000f0ff02ff79a7 */ /* 0x0005e800081000ff */
[----:B------:R-:W-:-:S04]  /*1830*/  ISETP.NE.AND P0, PT, R12, 0x2, PT ;  /* 0x000000020c00780c */ /* 0x000fc80003f05270 */
[----:B------:R-:W-:Y:S02]  /*1840*/  SEL R12, R12, RZ, P0 ;  /* 0x000000ff0c0c7207 */ /* 0x000fe40000000000 */
[----:B--2---:R-:W-:-:S04]  /*1850*/  SEL R2, RZ, 0x1, P0 ;  /* 0x00000001ff027807 */ /* 0x004fc80000000000 */
[----:B------:R-:W-:-:S07]  /*1860*/  LOP3.LUT R11, R11, R2, RZ, 0x3c, !PT ;  /* 0x000000020b0b7212 */ /* 0x000fce00078e3cff */
.L_x_23:
[----:B------:R-:W-:Y:S01]  /*1870*/  UMOV UR6, 0x400 ;  /* 0x0000040000067882 */ /* 0x000fe20000000000 */
[----:B------:R-:W-:Y:S01]  /*1880*/  SHF.L.U32 R2, R17, 0x1f, RZ ;  /* 0x0000001f11027819 */ /* 0x000fe200000006ff */
[----:B-1----:R-:W-:Y:S01]  /*1890*/  ULEA UR6, UR37, UR6, 0x18 ;  /* 0x0000000625067291 */ /* 0x002fe2000f8ec0ff */
[----:B------:R-:W-:Y:S01]  /*18a0*/  R2UR UR35, R18 ;  /* 0x00000000122372ca */ /* 0x000fe200000e0000 */
[----:B------:R-:W-:Y:S01]  /*18b0*/  UISETP.GE.U32.AND UP0, UPT, UR4, 0x7f, UPT ;  /* 0x0000007f0400788c */ /* 0x000fe2000bf06070 */
[----:B------:R-:W-:Y:S01]  /*18c0*/  R2UR UR11, R19 ;  /* 0x00000000130b72ca */ /* 0x000fe200000e0000 */
[----:B------:R-:W-:Y:S01]  /*18d0*/  ULEA UR8, UR23, UR6, 0x3 ;  /* 0x0000000617087291 */ /* 0x000fe2000f8e18ff */
[----:B------:R-:W-:-:S08]  /*18e0*/  UMOV UR25, URZ ;  /* 0x000000ff00197c82 */ /* 0x000fd00008000000 */
[----:B------:R1:W2:Y:S01]  /*18f0*/  SYNCS.PHASECHK.TRANS64.TRYWAIT P0, [UR8+0x20], R2 ;  /* 0x00002002ff0075a7 */ /* 0x0002a20008001108 */
[----:B------:R-:W-:-:S13]  /*1900*/  R2UR UR8, R15 ;  /* 0x000000000f0872ca */ /* 0x000fda00000e0000 */
[----:B------:R-:W-:Y:S01]  /*1910*/  ULEA UR11, UR8, UR11, 0x7 ;  /* 0x0000000b080b7291 */ /* 0x000fe2000f8e38ff */
[----:B-1----:R-:W-:-:S05]  /*1920*/  LEA.HI R2, R14, R14, RZ, 0x1 ;  /* 0x0000000e0e027211 */ /* 0x002fca00078f08ff */
[----:B------:R-:W-:-:S05]  /*1930*/  IMAD.SHL.U32 R2, R2, 0x80, RZ ;  /* 0x0000008002027824 */ /* 0x000fca00078e00ff */
[----:B------:R-:W-:-:S04]  /*1940*/  LOP3.LUT R2, R2, 0xffffff00, RZ, 0xc0, !PT ;  /* 0xffffff0002027812 */ /* 0x000fc800078ec0ff */
[----:B------:R-:W-:-:S13]  /*1950*/  R2UR UR9, R2 ;  /* 0x00000000020972ca */ /* 0x000fda00000e0000 */
[----:B------:R-:W-:Y:S01]  /*1960*/  ULOP3.LUT UR35, UR9, 0x80, UR35, 0xf8, !UPT ;  /* 0x0000008009237892 */ /* 0x000fe2000f8ef823 */
[----:B------:R-:W-:Y:S11]  /*1970*/  BRA.U !UP0, `(.L_x_25) ;  /* 0x0000000108c07547 */ /* 0x000ff6000b800000 */
[----:B------:R-:W-:Y:S01]  /*1980*/  UMOV UR16, UR21 ;  /* 0x0000001500107c82 */ /* 0x000fe20008000000 */
[----:B------:R-:W-:Y:S01]  /*1990*/  UMOV UR17, UR23 ;  /* 0x0000001700117c82 */ /* 0x000fe20008000000 */
[----:B------:R-:W-:-:S05]  /*19a0*/  UMOV UR34, URZ ;  /* 0x000000ff00227c82 */ /* 0x000fca0008000000 */
.L_x_31:
[----:B------:R-:W-:Y:S01]  /*19b0*/  ULEA UR33, UR17, UR6, 0x3 ;  /* 0x0000000611217291 */ /* 0x000fe2000f8e18ff */
[----:B------:R-:W-:Y:S01]  /*19c0*/  @P5 MOV R3, 0xc000 ;  /* 0x0000c00000035802 */ /* 0x000fe20000000f00 */
[----:B-12-4-:R-:W-:Y:S10]  /*19d0*/  @P0 BRA `(.L_x_26) ;  /* 0x00000000000c0947 */ /* 0x016ff40003800000 */
[----:B------:R-:W-:-:S04]  /*19e0*/  SHF.L.U32 R4, R17, 0x1f, RZ ;  /* 0x0000001f11047819 */ /* 0x000fc800000006ff */
[----:B------:R-:W1:Y:S02]  /*19f0*/  SYNCS.PHASECHK.TRANS64.TRYWAIT P0, [UR33+0x20], R4 ;  /* 0x00002004ff0075a7 */ /* 0x000e640008001121 */
[----:B-1----:R-:W-:Y:S05]  /*1a00*/  @!P0 BRA `(.L_x_27) ;  /* 0x0000007800a88947 */ /* 0x002fea0003800000 */
.L_x_26:
[----:B------:R2:W-:Y:S01]  /*1a10*/  @P5 SYNCS.ARRIVE.TRANS64 RZ, [UR33], R3 ;  /* 0x00000003ffff59a7 */ /* 0x0005e20008000021 */
[----:B------:R-:W-:Y:S02]  /*1a20*/  ULOP3.LUT UR8, UR22, 0x2, URZ, 0xfc, !UPT ;  /* 0x0000000216087892 */ /* 0x000fe4000f8efcff */
[----:B------:R-:W-:Y:S02]  /*1a30*/  UIADD3 UR16, UPT, UPT, UR16, 0x1, URZ ;  /* 0x0000000110107890 */ /* 0x000fe4000fffe0ff */
[----:B------:R-:W-:Y:S02]  /*1a40*/  UISETP.NE.AND UP0, UPT, UR8, 0x2, UPT ;  /* 0x000000020800788c */ /* 0x000fe4000bf05270 */
[----:B------:R-:W-:-:S07]  /*1a50*/  UISETP.NE.AND UP2, UPT, UR16, 0x1, UPT ;  /* 0x000000011000788c */ /* 0x000fce000bf45270 */
[----:B------:R-:W-:Y:S05]  /*1a60*/  BRA.U UP0, `(.L_x_28) ;  /* 0x0000000100047547 */ /* 0x000fea000b800000 */
[----:B------:R-:W-:Y:S05]  /*1a70*/  BPT.TRAP 0x1 ;  /* 0x000000040000795c */ /* 0x000fea0000300000 */
.L_x_28:
[----:B------:R-:W-:Y:S04]  /*1a80*/  BSSY.RECONVERGENT B0, `(.L_x_29) ;  /* 0x0000003000007945 */ /* 0x000fe80003800200 */
[----:B------:R-:W-:Y:S05]  /*1a90*/  @!P4 BRA `(.L_x_30) ;  /* 0x000000000004c947 */ /* 0x000fea0003800000 */
[----:B------:R-:W-:Y:S05]  /*1aa0*/  BPT.TRAP 0x1 ;  /* 0x000000040000795c */ /* 0x000fea0000300000 */
.L_x_30:
[----:B------:R-:W-:Y:S05]  /*1ab0*/  BSYNC.RECONVERGENT B0 ;  /* 0x0000000000007941 */ /* 0x000fea0003800200 */
.L_x_29:
[----:B------:R-:W-:Y:S02]  /*1ac0*/  UIADD3 UR23, UPT, UPT, UR17, 0x1, URZ ;  /* 0x0000000111177890 */ /* 0x000fe4000fffe0ff */
[----:B------:R-:W-:Y:S02]  /*1ad0*/  ULEA UR32, UR17, UR6, 0xe ;  /* 0x0000000611207291 */ /* 0x000fe4000f8e70ff */
[----:B------:R-:W-:Y:S02]  /*1ae0*/  UISETP.NE.AND UP0, UPT, UR23, 0x4, UPT ;  /* 0x000000041700788c */ /* 0x000fe4000bf05270 */
[----:B------:R-:W-:Y:S02]  /*1af0*/  UIADD3 UR28, UP1, UPT, UR14, 0x80, URZ ;  /* 0x000000800e1c7890 */ /* 0x000fe4000ff3e0ff */
[----:B------:R-:W-:Y:S02]  /*1b00*/  USEL UR9, URZ, 0x1, UP0 ;  /* 0x00000001ff097887 */ /* 0x000fe40008000000 */
[----:B------:R-:W-:-:S02]  /*1b10*/  USEL UR23, UR23, URZ, UP0 ;  /* 0x000000ff17177287 */ /* 0x000fc40008000000 */
[----:B------:R-:W-:Y:S02]  /*1b20*/  UIADD3 UR26, UP0, UPT, UR14, 0x180, URZ ;  /* 0x000001800e1a7890 */ /* 0x000fe4000ff1e0ff */
[----:B------:R-:W-:Y:S01]  /*1b30*/  ULEA UR8, UR23, UR6, 0x3 ;  /* 0x0000000617087291 */ /* 0x000fe2000f8e18ff */
[----:B------:R-:W-:Y:S01]  /*1b40*/  LOP3.LUT R17, R17, UR9, RZ, 0x3c, !PT ;  /* 0x0000000911117c12 */ /* 0x000fe2000f8e3cff */
[----:B------:R-:W-:Y:S02]  /*1b50*/  ULOP3.LUT UR33, UR33, 0xfefffff8, URZ, 0xc0, !UPT ;  /* 0xfefffff821217892 */ /* 0x000fe4000f8ec0ff */
[----:B------:R-:W-:Y:S01]  /*1b60*/  UIADD3.X UR29, UPT, UPT, URZ, UR15, URZ, UP1, !UPT ;  /* 0x0000000fff1d7290 */ /* 0x000fe20008ffe4ff */
[----:B-1----:R-:W-:Y:S01]  /*1b70*/  SHF.L.U32 R2, R17, 0x1f, RZ ;  /* 0x0000001f11027819 */ /* 0x002fe200000006ff */
[----:B------:R-:W-:Y:S02]  /*1b80*/  UIADD3 UR32, UPT, UPT, UR32, 0x8400, URZ ;  /* 0x0000840020207890 */ /* 0x000fe4000fffe0ff */
[----:B------:R-:W-:Y:S01]  /*1b90*/  UIADD3.X UR27, UPT, UPT, URZ, UR15, URZ, UP0, !UPT ;  /* 0x0000000fff1b7290 */ /* 0x000fe200087fe4ff */
[----:B------:R1:W4:Y:S01]  /*1ba0*/  SYNCS.PHASECHK.TRANS64.TRYWAIT P0, [UR8+0x20], R2 ;  /* 0x00002002ff0075a7 */ /* 0x0003220008001108 */
[----:B------:R-:W-:Y:S01]  /*1bb0*/  ULEA UR8, UR17, UR6, 0xd ;  /* 0x0000000611087291 */ /* 0x000fe2000f8e68ff */
[----:B------:R-:W-:Y:S01]  /*1bc0*/  UMOV UR18, 0x0 ;  /* 0x0000000000127882 */ /* 0x000fe20000000000 */
[----:B------:R-:W-:-:S02]  /*1bd0*/  UMOV UR19, 0x10000000 ;  /* 0x1000000000137882 */ /* 0x000fc40000000000 */
[----:B------:R-:W-:Y:S01]  /*1be0*/  UIADD3 UR8, UPT, UPT, UR8, 0x18400, URZ ;  /* 0x0001840008087890 */ /* 0x000fe2000fffe0ff */
[----:B------:R2:W-:Y:S01]  /*1bf0*/  UTMALDG.3D.2CTA [UR32], [UR28], desc[UR18] ;  /* 0x000012201c0075b4 */ /* 0x0005e20008211000 */
[----:B------:R-:W-:Y:S01]  /*1c00*/  UMOV UR10, UR34 ;  /* 0x00000022000a7c82 */ /* 0x000fe20008000000 */
[----:B------:R-:W-:Y:S01]  /*1c10*/  UMOV UR12, UR36 ;  /* 0x00000024000c7c82 */ /* 0x000fe20008000000 */
[----:B------:R-:W-:Y:S01]  /*1c20*/  UMOV UR9, UR33 ;  /* 0x0000002100097c82 */ /* 0x000fe20008000000 */
[----:B------:R-:W-:Y:S01]  /*1c30*/  UMOV UR25, UR13 ;  /* 0x0000000d00197c82 */ /* 0x000fe20008000000 */
[----:B------:R-:W-:-:S03]  /*1c40*/  UMOV UR17, UR23 ;  /* 0x0000001700117c82 */ /* 0x000fc60008000000 */
[----:B------:R1:W-:Y:S01]  /*1c50*/  UTMALDG.3D.2CTA [UR8], [UR26], desc[UR18] ;  /* 0x000012081a0075b4 */ /* 0x0003e20008211000 */
[----:B--2---:R-:W-:Y:S01]  /*1c60*/  UIADD3 UR34, UPT, UPT, UR34, 0x40, URZ ;  /* 0x0000004022227890 */ /* 0x004fe2000fffe0ff */
[----:B------:R-:W-:Y:S11]  /*1c70*/  BRA.U UP2, `(.L_x_31) ;  /* 0xfffffffd024c7547 */ /* 0x000ff6000b83ffff */
.L_x_25:
[----:B-1----:R-:W-:Y:S01]  /*1c80*/  ULEA UR8, UR23, UR6, 0x3 ;  /* 0x0000000617087291 */ /* 0x002fe2000f8e18ff */
[----:B------:R-:W-:Y:S01]  /*1c90*/  SHF.L.U32 R2, R17, 0x1f, RZ ;  /* 0x0000001f11027819 */ /* 0x000fe200000006ff */
[----:B------:R-:W-:Y:S01]  /*1ca0*/  @!P1 SYNCS.ARRIVE.TRANS64.A1T0 RZ, [UR6+0x88], RZ ;  /* 0x000088ffffff99a7 */ /* 0x000fe20008100006 */
[----:B------:R-:W-:-:S06]  /*1cb0*/  UISETP.GT.AND UP0, UPT, UR7, UR5, UPT ;  /* 0x000000050700728c */ /* 0x000fcc000bf04270 */
[----:B--2-4-:R1:W2:Y:S03]  /*1cc0*/  SYNCS.PHASECHK.TRANS64.TRYWAIT P0, [UR8+0x20], R2 ;  /* 0x00002002ff0075a7 */ /* 0x0142a60008001108 */
[----:B------:R-:W-:Y:S05]  /*1cd0*/  BRA.U !UP0, `(.L_x_32) ;  /* 0x0000000108c07547 */ /* 0x000fea000b800000 */
[----:B------:R-:W-:Y:S01]  /*1ce0*/  UIADD3 UR26, UPT, UPT, UR24, UR25, URZ ;  /* 0x00000019181a7290 */ /* 0x000fe2000fffe0ff */
[----:B------:R-:W-:-:S11]  /*1cf0*/  UMOV UR27, UR23 ;  /* 0x00000017001b7c82 */ /* 0x000fd60008000000 */
.L_x_38:
[----:B------:R-:W-:Y:S01]  /*1d00*/  ULEA UR17, UR27, UR6, 0x3 ;  /* 0x000000061b117291 */ /* 0x000fe2000f8e18ff */
[----:B--2---:R-:W-:Y:S01]  /*1d10*/  @P5 MOV R3, 0xc000 ;  /* 0x0000c00000035802 */ /* 0x004fe20000000f00 */
[----:B-12---:R-:W-:Y:S10]  /*1d20*/  @P0 BRA `(.L_x_33) ;  /* 0x00000000000c0947 */ /* 0x006ff40003800000 */
[----:B------:R-:W-:-:S04]  /*1d30*/  SHF.L.U32 R4, R17, 0x1f, RZ ;  /* 0x0000001f11047819 */ /* 0x000fc800000006ff */
[----:B------:R-:W2:Y:S02]  /*1d40*/  SYNCS.PHASECHK.TRANS64.TRYWAIT P0, [UR17+0x20], R4 ;  /* 0x00002004ff0075a7 */ /* 0x000ea40008001111 */
[----:B--2---:R-:W-:Y:S05]  /*1d50*/  @!P0 BRA `(.L_x_34) ;  /* 0x0000007400ec8947 */ /* 0x004fea0003800000 */
.L_x_33:
[----:B------:R2:W-:Y:S01]  /*1d60*/  @P5 SYNCS.ARRIVE.TRANS64 RZ, [UR17], R3 ;  /* 0x00000003ffff59a7 */ /* 0x0005e20008000011 */
[----:B------:R-:W-:-:S04]  /*1d70*/  ULOP3.LUT UR8, UR22, 0x2, URZ, 0xfc, !UPT ;  /* 0x0000000216087892 */ /* 0x000fc8000f8efcff */
[----:B------:R-:W-:-:S09]  /*1d80*/  UISETP.NE.AND UP0, UPT, UR8, 0x2, UPT ;  /* 0x000000020800788c */ /* 0x000fd2000bf05270 */
[----:B------:R-:W-:Y:S05]  /*1d90*/  BRA.U UP0, `(.L_x_35) ;  /* 0x0000000100047547 */ /* 0x000fea000b800000 */
[----:B------:R-:W-:Y:S05]  /*1da0*/  BPT.TRAP 0x1 ;  /* 0x000000040000795c */ /* 0x000fea0000300000 */
.L_x_35:
[----:B------:R-:W-:Y:S04]  /*1db0*/  BSSY.RECONVERGENT B0, `(.L_x_36) ;  /* 0x0000003000007945 */ /* 0x000fe80003800200 */
[----:B------:R-:W-:Y:S05]  /*1dc0*/  @!P4 BRA `(.L_x_37) ;  /* 0x000000000004c947 */ /* 0x000fea0003800000 */
[----:B------:R-:W-:Y:S05]  /*1dd0*/  BPT.TRAP 0x1 ;  /* 0x000000040000795c */ /* 0x000fea0000300000 */
.L_x_37:
[----:B------:R-:W-:Y:S05]  /*1de0*/  BSYNC.RECONVERGENT B0 ;  /* 0x0000000000007941 */ /* 0x000fea0003800200 */
.L_x_36:
        /* <DEDUP_REMOVED lines=9> */
[----:B------:R-:W-:Y:S02]  /*1e80*/  USHF.L.U32 UR18, UR25, 0x6, URZ ;  /* 0x0000000619127899 */ /* 0x000fe400080006ff */
[----:B------:R-:W-:Y:S01]  /*1e90*/  ULOP3.LUT UR17, UR17, 0xfefffff8, URZ, 0xc0, !UPT ;  /* 0xfefffff811117892 */ /* 0x000fe2000f8ec0ff */
[----:B-1----:R-:W-:Y:S01]  /*1ea0*/  SHF.L.U32 R2, R17, 0x1f, RZ ;  /* 0x0000001f11027819 */ /* 0x002fe200000006ff */
[----:B------:R-:W-:Y:S02]  /*1eb0*/  UIADD3 UR16, UPT, UPT, UR16, 0x8400, URZ ;  /* 0x0000840010107890 */ /* 0x000fe4000fffe0ff */
[----:B------:R-:W-:Y:S01]  /*1ec0*/  UIADD3.X UR33, UPT, UPT, URZ, UR15, URZ, UP1, !UPT ;  /* 0x0000000fff217290 */ /* 0x000fe20008ffe4ff */
[----:B------:R4:W1:Y:S01]  /*1ed0*/  SYNCS.PHASECHK.TRANS64.TRYWAIT P0, [UR8+0x20], R2 ;  /* 0x00002002ff0075a7 */ /* 0x0008620008001108 */
[----:B------:R-:W-:-:S02]  /*1ee0*/  ULEA UR8, UR27, UR6, 0xd ;  /* 0x000000061b087291 */ /* 0x000fc4000f8e68ff */
[----:B------:R-:W-:Y:S02]  /*1ef0*/  UIADD3.X UR31, UPT, UPT, URZ, UR15, URZ, UP0, !UPT ;  /* 0x0000000fff1f7290 */ /* 0x000fe400087fe4ff */
[----:B------:R-:W-:Y:S01]  /*1f00*/  UIADD3 UR8, UPT, UPT, UR8, 0x18400, URZ ;  /* 0x0001840008087890 */ /* 0x000fe2000fffe0ff */
[----:B------:R-:W-:Y:S01]  /*1f10*/  UMOV UR28, 0x0 ;  /* 0x00000000001c7882 */ /* 0x000fe20000000000 */
[----:B------:R-:W-:Y:S01]  /*1f20*/  UMOV UR29, 0x10000000 ;  /* 0x10000000001d7882 */ /* 0x000fe20000000000 */
[----:B------:R-:W-:Y:S01]  /*1f30*/  UMOV UR19, UR35 ;  /* 0x0000002300137c82 */ /* 0x000fe20008000000 */
[----:B------:R-:W-:Y:S01]  /*1f40*/  UMOV UR20, UR36 ;  /* 0x0000002400147c82 */ /* 0x000fe20008000000 */
[----:B------:R-:W-:Y:S01]  /*1f50*/  UMOV UR12, UR36 ;  /* 0x00000024000c7c82 */ /* 0x000fe20008000000 */
[----:B------:R-:W-:Y:S01]  /*1f60*/  UMOV UR9, UR17 ;  /* 0x0000001100097c82 */ /* 0x000fe20008000000 */
[----:B------:R-:W-:Y:S01]  /*1f70*/  UMOV UR10, UR18 ;  /* 0x00000012000a7c82 */ /* 0x000fe20008000000 */
[----:B------:R4:W-:Y:S01]  /*1f80*/  UTMALDG.3D.2CTA [UR16], [UR32], desc[UR28] ;  /* 0x00001c10200075b4 */ /* 0x0009e20008211000 */
[----:B------:R-:W-:Y:S01]  /*1f90*/  UIADD3 UR25, UPT, UPT, UR25, 0x1, URZ ;  /* 0x0000000119197890 */ /* 0x000fe2000fffe0ff */
[----:B------:R-:W-:-:S03]  /*1fa0*/  UMOV UR27, UR23 ;  /* 0x00000017001b7c82 */ /* 0x000fc60008000000 */
[----:B------:R-:W-:Y:S01]  /*1fb0*/  UISETP.NE.AND UP0, UPT, UR25, UR26, UPT ;  /* 0x0000001a1900728c */ /* 0x000fe2000bf05270 */
[----:B------:R4:W-:Y:S08]  /*1fc0*/  UTMALDG.3D.2CTA [UR8], [UR30], desc[UR28] ;  /* 0x00001c081e0075b4 */ /* 0x0009f00008211000 */
[----:B----4-:R-:W-:Y:S05]  /*1fd0*/  BRA.U UP0, `(.L_x_38) ;  /* 0xfffffffd00487547 */ /* 0x010fea000b83ffff */
.L_x_32:
[C---:B-1----:R-:W-:Y:S01]  /*1fe0*/  LEA R2, R16.reuse, UR6, 0x3 ;  /* 0x0000000610027c11 */ /* 0x042fe2000f8e18ff */
[----:B------:R-:W-:Y:S01]  /*1ff0*/  NOP ;  /* 0x0000000000007918 */ /* 0x000fe20000000000 */
[----:B--2---:R-:W-:Y:S02]  /*2000*/  SHF.L.U32 R3, R13, 0x1f, RZ ;  /* 0x0000001f0d037819 */ /* 0x004fe400000006ff */
[----:B------:R-:W-:Y:S02]  /*2010*/  LEA R4, R16, UR6, 0x4 ;  /* 0x0000000610047c11 */ /* 0x000fe4000f8e20ff */
[----:B------:R-:W1:Y:S02]  /*2020*/  SYNCS.PHASECHK.TRANS64.TRYWAIT P0, [R2+URZ+0x90], R3 ;  /* 0x00009003020075a7 */ /* 0x000e6400080011ff */
[----:B-1----:R-:W-:Y:S05]  /*2030*/  @!P0 BRA `(.L_x_39) ;  /* 0x00000074004c8947 */ /* 0x002fea0003800000 */
.L_x_152:
[----:B------:R-:W2:Y:S01]  /*2040*/  LDS.128 R4, [R4+0x120] ;  /* 0x0001200004047984 */ /* 0x000ea20000000c00 */
[----:B------:R-:W-:Y:S01]  /*2050*/  ISETP.GE.AND P0, PT, R40, 0x1, PT ;  /* 0x000000012800780c */ /* 0x000fe20003f06270 */
[----:B-1----:R-:W-:Y:S01]  /*2060*/  VIADD R2, R2, 0xa0 ;  /* 0x000000a002027836 */ /* 0x002fe20000000000 */
[----:B------:R-:W-:Y:S01]  /*2070*/  @!PT LDS RZ, [RZ] ;  /* 0x00000000fffff984 */ /* 0x000fe20000000800 */
[----:B------:R-:W-:Y:S01]  /*2080*/  @!PT LDS RZ, [RZ] ;  /* 0x00000000fffff984 */ /* 0x000fe20000000800 */
[----:B------:R-:W-:Y:S01]  /*2090*/  @!PT LDS RZ, [RZ] ;  /* 0x00000000fffff984 */ /* 0x000fe20000000800 */
[----:B------:R-:W-:Y:S01]  /*20a0*/  @!PT LDS RZ, [RZ] ;  /* 0x00000000fffff984 */ /* 0x000fe20000000800 */
[----:B------:R1:W-:Y:S06]  /*20b0*/  MEMBAR.ALL.CTA ;  /* 0x0000000000007992 */ /* 0x0003ec0000008000 */
[----:B-1----:R-:W1:Y:S01]  /*20c0*/  FENCE.VIEW.ASYNC.S ;  /* 0x00000000000073c6 */ /* 0x002e620000000000 */
[----:B------:R-:W-:-:S04]  /*20d0*/  PRMT R2, RZ, 0x654, R2 ;  /* 0x00000654ff027816 */ /* 0x000fc80000000002 */
[----:B-1----:R1:W-:Y:S01]  /*20e0*/  SYNCS.ARRIVE.TRANS64.RED.A1T0 RZ, [R2+URZ], RZ ;  /* 0x000000ff02ff79a7 */ /* 0x0023e200081004ff */
[----:B--2---:R-:W-:-:S13]  /*20f0*/  LOP3.LUT P2, RZ, R6, 0x1, RZ, 0xc0, !PT ;  /* 0x0000000106ff7812 */ /* 0x004fda000784c0ff */
[----:B------:R-:W-:Y:S01]  /*2100*/  @P2 SHF.R.U32.HI R3, RZ, 0x10, R5 ;  /* 0x00000010ff032819 */ /* 0x000fe20000011605 */
[----:B------:R-:W-:Y:S01]  /*2110*/  VOTEU.ANY UP0, P2 ;  /* 0x0000000000ff7886 */ /* 0x000fe20001000100 */
[----:B------:R-:W-:Y:S02]  /*2120*/  @P2 MOV R10, R4 ;  /* 0x00000004000a2202 */ /* 0x000fe40000000f00 */
[----:B------:R-:W-:Y:S02]  /*2130*/  @P2 R2UR.BROADCAST UR8, R3 ;  /* 0x00000000030822ca */ /* 0x000fe400008e0000 */
[----:B------:R-:W-:-:S11]  /*2140*/  @P2 LOP3.LUT R9, R5, 0xffff, RZ, 0xc0, !PT ;  /* 0x0000ffff05092812 */ /* 0x000fd600078ec0ff */
[----:B------:R-:W-:Y:S01]  /*2150*/  @UP0 UMOV UR36, UR8 ;  /* 0x0000000800240c82 */ /* 0x000fe20008000000 */
[----:B-1----:R-:W-:Y:S05]  /*2160*/  @!P0 BRA `(.L_x_40) ;  /* 0x0000000000b88947 */ /* 0x002fea0003800000 */
[----:B------:R-:W3:Y:S01]  /*2170*/  LDC.64 R4, c[0x0][0xb18] ;  /* 0x0002c600ff047b82 */ /* 0x000ee20000000a00 */
[----:B------:R-:W-:-:S07]  /*2180*/  ISETP.NE.AND P3, PT, R40, 0x1, PT ;  /* 0x000000012800780c */ /* 0x000fce0003f65270 */
[----:B------:R-:W1:Y:S08]  /*2190*/  LDC.64 R6, c[0x0][0xb10] ;  /* 0x0002c400ff067b82 */ /* 0x000e700000000a00 */
[----:B------:R-:W2:Y:S08]  /*21a0*/  LDC R14, c[0x0][0xb20] ;  /* 0x0002c800ff0e7b82 */ /* 0x000eb00000000800 */
[----:B------:R-:W4:Y:S01]  /*21b0*/  LDC R15, c[0x0][0xb0c] ;  /* 0x0002c300ff0f7b82 */ /* 0x000f220000000800 */
[----:B---3--:R-:W-:Y:S01]  /*21c0*/  IMAD.HI.U32 R21, R0, R5, RZ ;  /* 0x0000000500157227 */ /* 0x008fe200078e00ff */
[----:B------:R-:W-:-:S03]  /*21d0*/  ISETP.NE.AND P0, PT, R4, 0x1, PT ;  /* 0x000000010400780c */ /* 0x000fc60003f05270 */
[----:B------:R-:W-:-:S03]  /*21e0*/  IMAD.HI.U32 R5, R9, R5, RZ ;  /* 0x0000000509057227 */ /* 0x000fc600078e00ff */
[----:B------:R-:W3:Y:S01]  /*21f0*/  LDC.64 R2, c[0x0][0xb28] ;  /* 0x0002ca00ff027b82 */ /* 0x000ee20000000a00 */
[----:B-1----:R-:W-:-:S04]  /*2200*/  IMAD.HI.U32 R22, R8, R6, RZ ;  /* 0x0000000608167227 */ /* 0x002fc800078e00ff */
[----:B------:R-:W-:Y:S01]  /*2210*/  IMAD.HI.U32 R23, R10, R6, RZ ;  /* 0x000000060a177227 */ /* 0x000fe200078e00ff */
[----:B------:R-:W-:Y:S02]  /*2220*/  SHF.R.U32.HI R22, RZ, R7, R22 ;  /* 0x00000007ff167219 */ /* 0x000fe40000011616 */
[-C--:B--2---:R-:W-:Y:S02]  /*2230*/  SHF.R.U32.HI R21, RZ, R14.reuse, R21 ;  /* 0x0000000eff157219 */ /* 0x084fe40000011615 */
[----:B------:R-:W-:Y:S02]  /*2240*/  SHF.R.U32.HI R5, RZ, R14, R5 ;  /* 0x0000000eff057219 */ /* 0x000fe40000011605 */
[----:B------:R-:W-:Y:S02]  /*2250*/  SEL R21, R0, R21, !P0 ;  /* 0x0000001500157207 */ /* 0x000fe40004000000 */
[----:B------:R-:W-:Y:S02]  /*2260*/  SHF.R.U32.HI R23, RZ, R7, R23 ;  /* 0x00000007ff177219 */ /* 0x000fe40000011617 */
[----:B----4-:R-:W-:-:S02]  /*2270*/  ISETP.NE.AND P1, PT, R15, 0x1, PT ;  /* 0x000000010f00780c */ /* 0x010fc40003f25270 */
[----:B------:R-:W-:Y:S02]  /*2280*/  SEL R5, R9, R5, !P0 ;  /* 0x0000000509057207 */ /* 0x000fe40004000000 */
[----:B------:R-:W-:Y:S02]  /*2290*/  SEL R22, R8, R22, !P1 ;  /* 0x0000001608167207 */ /* 0x000fe40004800000 */
[----:B------:R-:W-:Y:S01]  /*22a0*/  SEL R23, R10, R23, !P1 ;  /* 0x000000170a177207 */ /* 0x000fe20004800000 */
[----:B---3--:R-:W-:-:S04]  /*22b0*/  IMAD.HI.U32 R20, R21, R2, RZ ;  /* 0x0000000215147227 */ /* 0x008fc800078e00ff */
        /* <DEDUP_REMOVED lines=10> */
[----:B------:R-:W-:-:S04]  /*2360*/  @!P0 IMAD.HI.U32 R7, R23, R2, RZ ;  /* 0x0000000217078227 */ /* 0x000fc800078e00ff */
[----:B------:R-:W-:Y:S01]  /*2370*/  IMAD.MOV R2, RZ, RZ, -R6 ;  /* 0x000000ffff027224 */ /* 0x000fe200078e0a06 */
[----:B------:R-:W-:Y:S02]  /*2380*/  @!P0 SHF.R.U32.HI R3, RZ, R3, R7 ;  /* 0x00000003ff038219 */ /* 0x000fe40000011607 */
[----:B------:R-:W-:Y:S01]  /*2390*/  IADD3 R7, PT, PT, -R5, RZ, RZ ;  /* 0x000000ff05077210 */ /* 0x000fe20007ffe1ff */
[----:B------:R-:W-:Y:S01]  /*23a0*/  IMAD R2, R40, R2, R5 ;  /* 0x0000000228027224 */ /* 0x000fe200078e0205 */
        /* <DEDUP_REMOVED lines=10> */
.L_x_40:
[----:B------:R-:W1:Y:S02]  /*2450*/  LDCU UR8, c[0x0][0xb30] ;  /* 0x00016600ff0877ac */ /* 0x000e640008000800 */
[----:B-1----:R-:W-:-:S09]  /*2460*/  UISETP.NE.AND UP0, UPT, UR8, 0x1, UPT ;  /* 0x000000010800788c */ /* 0x002fd2000bf05270 */
[----:B------:R-:W-:Y:S05]  /*2470*/  BRA.U UP0, `(.L_x_41) ;  /* 0x0000000100407547 */ /* 0x000fea000b800000 */
[----:B------:R-:W1:Y:S08]  /*2480*/  LDC.64 R4, c[0x0][0xb10] ;  /* 0x0002c400ff047b82 */ /* 0x000e700000000a00 */
[----:B------:R-:W2:Y:S08]  /*2490*/  LDC.64 R2, c[0x0][0xb18] ;  /* 0x0002c600ff027b82 */ /* 0x000eb00000000a00 */
[----:B------:R-:W4:Y:S08]  /*24a0*/  LDC R6, c[0x0][0xb20] ;  /* 0x0002c800ff067b82 */ /* 0x000f300000000800 */
[----:B------:R-:W3:Y:S01]  /*24b0*/  LDC R7, c[0x0][0xb0c] ;  /* 0x0002c300ff077b82 */ /* 0x000ee20000000800 */
[----:B-1----:R-:W-:-:S05]  /*24c0*/  IMAD.HI.U32 R4, R10, R4, RZ ;  /* 0x000000040a047227 */ /* 0x002fca00078e00ff */
[----:B------:R-:W-:Y:S01]  /*24d0*/  SHF.R.U32.HI R4, RZ, R5, R4 ;  /* 0x00000005ff047219 */ /* 0x000fe20000011604 */
[----:B--2---:R-:W-:Y:S01]  /*24e0*/  IMAD.HI.U32 R3, R9, R3, RZ ;  /* 0x0000000309037227 */ /* 0x004fe200078e00ff */
[----:B------:R-:W-:-:S04]  /*24f0*/  ISETP.NE.AND P0, PT, R2, 0x1, PT ;  /* 0x000000010200780c */ /* 0x000fc80003f05270 */
[----:B----4-:R-:W-:-:S04]  /*2500*/  SHF.R.U32.HI R3, RZ, R6, R3 ;  /* 0x00000006ff037219 */ /* 0x010fc80000011603 */
[----:B------:R-:W-:Y:S02]  /*2510*/  SEL R3, R9, R3, !P0 ;  /* 0x0000000309037207 */ /* 0x000fe40004000000 */
[----:B---3--:R-:W-:-:S04]  /*2520*/  ISETP.NE.AND P1, PT, R7, 0x1, PT ;  /* 0x000000010700780c */ /* 0x008fc80003f25270 */
[----:B------:R-:W-:-:S05]  /*2530*/  SEL R4, R10, R4, !P1 ;  /* 0x000000040a047207 */ /* 0x000fca0004800000 */
[----:B------:R-:W-:Y:S02]  /*2540*/  IMAD.IADD R5, R3, 0x1, -R4 ;  /* 0x0000000103057824 */ /* 0x000fe400078e0a04 */
[----:B------:R-:W-:Y:S02]  /*2550*/  IMAD.IADD R3, R4, 0x1, -R3 ;  /* 0x0000000104037824 */ /* 0x000fe400078e0a03 */
[----:B------:R-:W-:Y:S02]  /*2560*/  IMAD R10, R5, R7, R10 ;  /* 0x00000007050a7224 */ /* 0x000fe400078e020a */
[----:B------:R-:W-:-:S07]  /*2570*/  IMAD R9, R3, R2, R9 ;  /* 0x0000000203097224 */ /* 0x000fce00078e0209 */
.L_x_41:
[----:B------:R-:W-:Y:S01]  /*2580*/  VIADD R16, R16, 0x1 ;  /* 0x0000000110107836 */ /* 0x000fe20000000000 */
[----:B------:R-:W-:Y:S01]  /*2590*/  PLOP3.LUT P1, PT, PT, PT, PT, 0x80, 0x8 ;  /* 0x000000000008781c */ /* 0x000fe20003f2f070 */
[----:B------:R-:W-:Y:S02]  /*25a0*/  IMAD.IADD R14, R10, 0x1, R91 ;  /* 0x000000010a0e7824 */ /* 0x000fe400078e025b */
[----:B------:R-:W-:Y:S01]  /*25b0*/  IMAD.IADD R15, R9, 0x1, R90 ;  /* 0x00000001090f7824 */ /* 0x000fe200078e025a */
[----:B------:R-:W-:-:S04]  /*25c0*/  ISETP.NE.AND P0, PT, R16, 0x2, PT ;  /* 0x000000021000780c */ /* 0x000fc80003f05270 */
[----:B------:R-:W-:Y:S02]  /*25d0*/  SEL R2, RZ, 0x1, P0 ;  /* 0x00000001ff027807 */ /* 0x000fe40000000000 */
[----:B------:R-:W-:Y:S02]  /*25e0*/  SEL R16, R16, RZ, P0 ;  /* 0x000000ff10107207 */ /* 0x000fe40000000000 */
[----:B------:R-:W-:Y:S01]  /*25f0*/  LOP3.LUT R13, R13, R2, RZ, 0x3c, !PT ;  /* 0x000000020d0d7212 */ /* 0x000fe200078e3cff */
[----:B------:R-:W-:Y:S06]  /*2600*/  @P2 BRA `(.L_x_42) ;  /* 0xfffffff000582947 */ /* 0x000fec000383ffff */
[----:B------:R-:W-:Y:S01]  /*2610*/  UIADD3 UR6, UPT, UPT, UR6, 0x20, URZ ;  /* 0x0000002006067890 */ /* 0x000fe2000fffe0ff */
[----:B------:R-:W-:-:S03]  /*2620*/  SHF.L.U32 R2, R17, 0x1f, RZ ;  /* 0x0000001f11027819 */ /* 0x000fc600000006ff */
[----:B------:R-:W-:-:S09]  /*2630*/  ULEA UR4, UR23, UR6, 0x3 ;  /* 0x0000000617047291 */ /* 0x000fd2000f8e18ff */
[----:B------:R-:W1:Y:S02]  /*2640*/  SYNCS.PHASECHK.TRANS64.TRYWAIT P0, [UR4], R2 ;  /* 0x00000002ff0075a7 */ /* 0x000e640008001104 */
[----:B-1----:R-:W-:Y:S05]  /*2650*/  @!P0 BRA `(.L_x_43) ;  /* 0x0000006c00d88947 */ /* 0x002fea0003800000 */
.L_x_154:
[----:B------:R-:W-:-:S04]  /*2660*/  UIADD3 UR5, UPT, UPT, UR23, 0x1, URZ ;  /* 0x0000000117057890 */ /* 0x000fc8000fffe0ff */
[----:B------:R-:W-:-:S04]  /*2670*/  UISETP.NE.AND UP0, UPT, UR5, 0x4, UPT ;  /* 0x000000040500788c */ /* 0x000fc8000bf05270 */
[----:B------:R-:W-:Y:S02]  /*2680*/  USEL UR7, URZ, 0x1, UP0 ;  /* 0x00000001ff077887 */ /* 0x000fe40008000000 */
[----:B------:R-:W-:-:S04]  /*2690*/  USEL UR5, UR5, URZ, UP0 ;  /* 0x000000ff05057287 */ /* 0x000fc80008000000 */
[----:B------:R-:W-:Y:S01]  /*26a0*/  ULEA UR4, UR5, UR6, 0x3 ;  /* 0x0000000605047291 */ /* 0x000fe2000f8e18ff */
[----:B-1----:R-:W-:-:S04]  /*26b0*/  LOP3.LUT R2, R17, UR7, RZ, 0x3c, !PT ;  /* 0x0000000711027c12 */ /* 0x002fc8000f8e3cff */
[----:B------:R-:W-:-:S04]  /*26c0*/  SHF.L.U32 R3, R2, 0x1f, RZ ;  /* 0x0000001f02037819 */ /* 0x000fc800000006ff */
[----:B------:R-:W1:Y:S02]  /*26d0*/  SYNCS.PHASECHK.TRANS64.TRYWAIT P0, [UR4], R3 ;  /* 0x00000003ff0075a7 */ /* 0x000e640008001104 */
[----:B-1----:R-:W-:Y:S05]  /*26e0*/  @!P0 BRA `(.L_x_44) ;  /* 0x0000006c00cc8947 */ /* 0x002fea0003800000 */
.L_x_156:
[----:B------:R-:W-:-:S04]  /*26f0*/  UIADD3 UR5, UPT, UPT, UR5, 0x1, URZ ;  /* 0x0000000105057890 */ /* 0x000fc8000fffe0ff */
[----:B------:R-:W-:-:S04]  /*2700*/  UISETP.NE.AND UP0, UPT, UR5, 0x4, UPT ;  /* 0x000000040500788c */ /* 0x000fc8000bf05270 */
[----:B------:R-:W-:Y:S02]  /*2710*/  USEL UR7, URZ, 0x1, UP0 ;  /* 0x00000001ff077887 */ /* 0x000fe40008000000 */
[----:B------:R-:W-:-:S04]  /*2720*/  USEL UR5, UR5, URZ, UP0 ;  /* 0x000000ff05057287 */ /* 0x000fc80008000000 */
[----:B------:R-:W-:Y:S01]  /*2730*/  ULEA UR4, UR5, UR6, 0x3 ;  /* 0x0000000605047291 */ /* 0x000fe2000f8e18ff */
[----:B------:R-:W-:-:S04]  /*2740*/  LOP3.LUT R2, R2, UR7, RZ, 0x3c, !PT ;  /* 0x0000000702027c12 */ /* 0x000fc8000f8e3cff */
[----:B-1----:R-:W-:-:S04]  /*2750*/  SHF.L.U32 R3, R2, 0x1f, RZ ;  /* 0x0000001f02037819 */ /* 0x002fc800000006ff */
[----:B------:R-:W1:Y:S02]  /*2760*/  SYNCS.PHASECHK.TRANS64.TRYWAIT P0, [UR4], R3 ;  /* 0x00000003ff0075a7 */ /* 0x000e640008001104 */
[----:B-1----:R-:W-:Y:S05]  /*2770*/  @!P0 BRA `(.L_x_45) ;  /* 0x0000006c00c08947 */ /* 0x002fea0003800000 */
.L_x_158:
[----:B------:R-:W-:-:S04]  /*2780*/  UIADD3 UR5, UPT, UPT, UR5, 0x1, URZ ;  /* 0x0000000105057890 */ /* 0x000fc8000fffe0ff */
[----:B------:R-:W-:-:S04]  /*2790*/  UISETP.NE.AND UP0, UPT, UR5, 0x4, UPT ;  /* 0x000000040500788c */ /* 0x000fc8000bf05270 */
[----:B------:R-:W-:Y:S02]  /*27a0*/  USEL UR4, URZ, 0x1, UP0 ;  /* 0x00000001ff047887 */ /* 0x000fe40008000000 */
[----:B------:R-:W-:-:S04]  /*27b0*/  USEL UR5, UR5, URZ, UP0 ;  /* 0x000000ff05057287 */ /* 0x000fc80008000000 */
[----:B------:R-:W-:Y:S01]  /*27c0*/  ULEA UR5, UR5, UR6, 0x3 ;  /* 0x0000000605057291 */ /* 0x000fe2000f8e18ff */
[----:B------:R-:W-:-:S04]  /*27d0*/  LOP3.LUT R2, R2, UR4, RZ, 0x3c, !PT ;  /* 0x0000000402027c12 */ /* 0x000fc8000f8e3cff */
[----:B------:R-:W-:Y:S01]  /*27e0*/  SHF.L.U32 R2, R2, 0x1f, RZ ;  /* 0x0000001f02027819 */ /* 0x000fe200000006ff */
[----:B-1-3--:R-:W-:-:S07]  /*27f0*/  IMAD.U32 R0, RZ, RZ, UR5 ;  /* 0x00000005ff007e24 */ /* 0x00afce000f8e00ff */
.L_x_46:
[----:B-1----:R1:W2:Y:S02]  /*2800*/  SYNCS.PHASECHK.TRANS64.TRYWAIT P0, [R0+URZ], R2 ;  /* 0x00000002000075a7 */ /* 0x0022a400080011ff */
[----:B--2---:R-:W-:Y:S05]  /*2810*/  @!P0 NANOSLEEP.SYNCS 0x989680 ;  /* 0x009896800000895d */ /* 0x004fea0003900000 */
[----:B------:R-:W2:Y:S02]  /*2820*/  @!P0 SYNCS.PHASECHK.TRANS64 P0, [R0+URZ], R2 ;  /* 0x00000002000085a7 */ /* 0x000ea400080010ff */
[----:B--2---:R-:W-:Y:S05]  /*2830*/  @P0 EXIT ;  /* 0x000000000000094d */ /* 0x004fea0003800000 */
[----:B------:R-:W-:Y:S05]  /*2840*/  BRA `(.L_x_46) ;  /* 0xfffffffc00ec7947 */ /* 0x000fea000383ffff */
.L_x_22:
[----:B------:R-:W-:-:S04]  /*2850*/  UISETP.NE.AND UP1, UPT, UR37, URZ, UPT ;  /* 0x000000ff2500728c */ /* 0x000fc8000bf25270 */
[----:B------:R-:W-:-:S09]  /*2860*/  UISETP.NE.OR UP1, UPT, UR10, 0x1, UP1 ;  /* 0x000000010a00788c */ /* 0x000fd20008f25670 */
[----:B------:R-:W-:Y:S05]  /*2870*/  BRA.U UP1, `(.L_x_47) ;  /* 0x00000005014c7547 */ /* 0x000fea000b800000 */
[----:B------:R-:W-:Y:S01]  /*2880*/  HFMA2 R11, -RZ, RZ, 0, 0 ;  /* 0x00000000ff0b7431 */ /* 0x000fe200000001ff */
[----:B------:R-:W-:Y:S01]  /*2890*/  ISETP.GE.U32.AND P2, PT, R10, 0x2, PT ;  /* 0x000000020a00780c */ /* 0x000fe20003f46070 */
[----:B------:R-:W-:Y:S01]  /*28a0*/  IMAD.MOV.U32 R12, RZ, RZ, 0x1 ;  /* 0x00000001ff0c7424 */ /* 0x000fe200078e00ff */
[----:B------:R-:W-:Y:S01]  /*28b0*/  CS2R R8, SRZ ;  /* 0x0000000000087805 */ /* 0x000fe2000001ff00 */
[----:B------:R-:W-:Y:S01]  /*28c0*/  IMAD.MOV.U32 R3, RZ, RZ, RZ ;  /* 0x000000ffff037224 */ /* 0x000fe200078e00ff */
[----:B------:R-:W-:Y:S01]  /*28d0*/  UMOV UR4, 0x400 ;  /* 0x0000040000047882 */ /* 0x000fe20000000000 */
[----:B------:R-:W-:Y:S01]  /*28e0*/  UMOV UR6, URZ ;  /* 0x000000ff00067c82 */ /* 0x000fe20008000000 */
[----:B------:R-:W-:-:S12]  /*28f0*/  ULEA UR37, UR37, UR4, 0x18 ;  /* 0x0000000425257291 */ /* 0x000fd8000f8ec0ff */
.L_x_51:
[----:B------:R-:W-:Y:S02]  /*2900*/  LEA R0, R3, UR37, 0x3 ;  /* 0x0000002503007c11 */ /* 0x000fe4000f8e18ff */
[----:B------:R-:W-:-:S03]  /*2910*/  SHF.L.U32 R4, R8, 0x1f, RZ ;  /* 0x0000001f08047819 */ /* 0x000fc600000006ff */
[----:B------:R-:W-:Y:S01]  /*2920*/  VIADD R5, R0, 0x100 ;  /* 0x0000010000057836 */ /* 0x000fe20000000000 */
[----:B------:R-:W1:Y:S02]  /*2930*/  SYNCS.PHASECHK.TRANS64.TRYWAIT P0, [R0+URZ+0xf0], R4 ;  /* 0x0000f004000075a7 */ /* 0x000e6400080011ff */
[----:B-1----:R-:W-:Y:S05]  /*2940*/  @!P0 BRA `(.L_x_48) ;  /* 0x0000006c00648947 */ /* 0x002fea0003800000 */
.L_x_159:
[----:B------:R-:W-:Y:S01]  /*2950*/  ULEA UR5, UR6, UR37, 0x3 ;  /* 0x0000002506057291 */ /* 0x000fe2000f8e18ff */
[----:B-1----:R-:W-:Y:S01]  /*2960*/  PRMT R0, RZ, 0x654, R5 ;  /* 0x00000654ff007816 */ /* 0x002fe20000000005 */
[----:B------:R-:W-:Y:S01]  /*2970*/  @!P2 IMAD.MOV.U32 R4, RZ, RZ, 0x10 ;  /* 0x00000010ff04a424 */ /* 0x000fe200078e00ff */
[----:B------:R-:W-:Y:S01]  /*2980*/  SHF.L.U32 R5, R12, 0x1f, RZ ;  /* 0x0000001f0c057819 */ /* 0x000fe200000006ff */
[----:B------:R-:W-:Y:S01]  /*2990*/  UIADD3 UR4, UPT, UPT, UR5, 0x90, URZ ;  /* 0x0000009005047890 */ /* 0x000fe2000fffe0ff */
[----:B------:R1:W-:Y:S05]  /*29a0*/  SYNCS.ARRIVE.TRANS64.RED.A1T0 RZ, [R0+URZ], RZ ;  /* 0x000000ff00ff79a7 */ /* 0x0003ea00081004ff */
[----:B------:R-:W-:Y:S01]  /*29b0*/  IMAD.U32 R6, RZ, RZ, UR4 ;  /* 0x00000004ff067e24 */ /* 0x000fe2000f8e00ff */
[----:B------:R-:W2:Y:S04]  /*29c0*/  SYNCS.PHASECHK.TRANS64.TRYWAIT P0, [UR5+0xa0], R5 ;  /* 0x0000a005ff0075a7 */ /* 0x000ea80008001105 */
[----:B------:R-:W-:Y:S01]  /*29d0*/  PRMT R6, R10, 0x654, R6 ;  /* 0x000006540a067816 */ /* 0x000fe20000000006 */
[----:B-12---:R-:W-:Y:S06]  /*29e0*/  @!P0 BRA `(.L_x_49) ;  /* 0x0000006c00508947 */ /* 0x006fec0003800000 */
.L_x_161:
[----:B------:R-:W-:Y:S01]  /*29f0*/  ULEA UR4, UR6, UR37, 0x4 ;  /* 0x0000002506047291 */ /* 0x000fe2000f8e20ff */
[----:B------:R-:W-:Y:S01]  /*2a00*/  SEL R2, R6, R2, !P2 ;  /* 0x0000000206027207 */ /* 0x000fe20005000000 */
[----:B------:R-:W-:Y:S01]  /*2a10*/  UIADD3 UR5, UPT, UPT, UR5, 0x90, URZ ;  /* 0x0000009005057890 */ /* 0x000fe2000fffe0ff */
[----:B-1----:R-:W-:Y:S01]  /*2a20*/  LEA R0, R11, UR37, 0x3 ;  /* 0x000000250b007c11 */ /* 0x002fe2000f8e18ff */
[----:B------:R-:W-:Y:S01]  /*2a30*/  UIADD3 UR4, UPT, UPT, UR4, 0x120, URZ ;  /* 0x0000012004047890 */ /* 0x000fe2000fffe0ff */
[----:B------:R1:W-:Y:S01]  /*2a40*/  @!P2 SYNCS.ARRIVE.TRANS64.RED RZ, [R2+URZ], R4 ;  /* 0x0000000402ffa9a7 */ /* 0x0003e200080004ff */
[----:B------:R-:W-:Y:S01]  /*2a50*/  UIADD3 UR6, UPT, UPT, UR6, 0x1, URZ ;  /* 0x0000000106067890 */ /* 0x000fe2000fffe0ff */
[----:B------:R-:W-:-:S03]  /*2a60*/  VIADD R3, R3, 0x1 ;  /* 0x0000000103037836 */ /* 0x000fc60000000000 */
[----:B------:R-:W-:Y:S02]  /*2a70*/  UISETP.NE.AND UP0, UPT, UR6, 0x2, UPT ;  /* 0x000000020600788c */ /* 0x000fe4000bf05270 */
[----:B------:R-:W-:Y:S01]  /*2a80*/  ISETP.NE.AND P0, PT, R3, 0x2, PT ;  /* 0x000000020300780c */ /* 0x000fe20003f05270 */
[----:B------:R-:W-:Y:S06]  /*2a90*/  UGETNEXTWORKID.BROADCAST [UR4], [UR5] ;  /* 0x00000000040073ca */ /* 0x000fec0008000100 */
[----:B------:R-:W-:Y:S02]  /*2aa0*/  USEL UR4, URZ, 0x1, UP0 ;  /* 0x00000001ff047887 */ /* 0x000fe40008000000 */
[----:B------:R-:W-:-:S04]  /*2ab0*/  USEL UR6, UR6, URZ, UP0 ;  /* 0x000000ff06067287 */ /* 0x000fc80008000000 */
[----:B------:R-:W-:Y:S02]  /*2ac0*/  LOP3.LUT R12, R12, UR4, RZ, 0x3c, !PT ;  /* 0x000000040c0c7c12 */ /* 0x000fe4000f8e3cff */
[----:B-1----:R-:W-:-:S04]  /*2ad0*/  SHF.L.U32 R4, R9, 0x1f, RZ ;  /* 0x0000001f09047819 */ /* 0x002fc800000006ff */
[----:B------:R-:W1:Y:S02]  /*2ae0*/  SYNCS.PHASECHK.TRANS64.TRYWAIT P1, [R0+URZ+0x90], R4 ;  /* 0x00009004000075a7 */ /* 0x000e6400080211ff */
[----:B-1----:R-:W-:Y:S05]  /*2af0*/  @!P1 BRA `(.L_x_50) ;  /* 0x0000006c00249947 */ /* 0x002fea0003800000 */
.L_x_162:
[----:B-1----:R-:W-:Y:S01]  /*2b00*/  LEA R4, R11, UR37, 0x4 ;  /* 0x000000250b047c11 */ /* 0x002fe2000f8e20ff */
[----:B------:R-:W-:Y:S01]  /*2b10*/  VIADD R0, R0, 0xa0 ;  /* 0x000000a000007836 */ /* 0x000fe20000000000 */
[----:B------:R-:W-:Y:S01]  /*2b20*/  SEL R3, R3, RZ, P0 ;  /* 0x000000ff03037207 */ /* 0x000fe20000000000 */
[----:B------:R-:W-:-:S03]  /*2b30*/  VIADD R11, R11, 0x1 ;  /* 0x000000010b0b7836 */ /* 0x000fc60000000000 */
[----:B------:R-:W1:Y:S01]  /*2b40*/  LDS.128 R4, [R4+0x120] ;  /* 0x0001200004047984 */ /* 0x000e620000000c00 */
[----:B------:R-:W-:Y:S02]  /*2b50*/  PRMT R0, RZ, 0x654, R0 ;  /* 0x00000654ff007816 */ /* 0x000fe40000000000 */
[C---:B------:R-:W-:Y:S01]  /*2b60*/  ISETP.NE.AND P1, PT, R11.reuse, 0x2, PT ;  /* 0x000000020b00780c */ /* 0x040fe20003f25270 */
[----:B------:R-:W-:Y:S01]  /*2b70*/  @!PT LDS RZ, [RZ] ;  /* 0x00000000fffff984 */ /* 0x000fe20000000800 */
[----:B------:R-:W-:Y:S01]  /*2b80*/  @!PT LDS RZ, [RZ] ;  /* 0x00000000fffff984 */ /* 0x000fe20000000800 */
[----:B------:R-:W-:Y:S01]  /*2b90*/  @!PT LDS RZ, [RZ] ;  /* 0x00000000fffff984 */ /* 0x000fe20000000800 */
[----:B------:R-:W-:Y:S01]  /*2ba0*/  @!PT LDS RZ, [RZ] ;  /* 0x00000000fffff984 */ /* 0x000fe20000000800 */
[----:B------:R2:W-:Y:S06]  /*2bb0*/  MEMBAR.ALL.CTA ;  /* 0x0000000000007992 */ /* 0x0005ec0000008000 */
[----:B--2---:R-:W2:Y:S01]  /*2bc0*/  FENCE.VIEW.ASYNC.S ;  /* 0x00000000000073c6 */ /* 0x004ea20000000000 */
[----:B------:R-:W-:Y:S01]  /*2bd0*/  SEL R11, R11, RZ, P1 ;  /* 0x000000ff0b0b7207 */ /* 0x000fe20000800000 */
[----:B--2---:R2:W-:Y:S01]  /*2be0*/  SYNCS.ARRIVE.TRANS64.RED.A1T0 RZ, [R0+URZ], RZ ;  /* 0x000000ff00ff79a7 */ /* 0x0045e200081004ff */
[----:B-1----:R-:W-:-:S02]  /*2bf0*/  LOP3.LUT P3, RZ, R6, 0x1, RZ, 0xc0, !PT ;  /* 0x0000000106ff7812 */ /* 0x002fc4000786c0ff */
[----:B------:R-:W-:-:S04]  /*2c00*/  SEL R4, RZ, 0x1, P1 ;  /* 0x00000001ff047807 */ /* 0x000fc80000800000 */
[----:B------:R-:W-:Y:S02]  /*2c10*/  LOP3.LUT R9, R9, R4, RZ, 0x3c, !PT ;  /* 0x0000000409097212 */ /* 0x000fe400078e3cff */
[----:B--2---:R-:W-:-:S04]  /*2c20*/  SEL R0, RZ, 0x1, P0 ;  /* 0x00000001ff007807 */ /* 0x004fc80000000000 */
[----:B------:R-:W-:Y:S01]  /*2c30*/  LOP3.LUT R8, R8, R0, RZ, 0x3c, !PT ;  /* 0x0000000008087212 */ /* 0x000fe200078e3cff */
[----:B------:R-:W-:Y:S06]  /*2c40*/  @P3 BRA `(.L_x_51) ;  /* 0xfffffffc002c3947 */ /* 0x000fec000383ffff */
[----:B------:R-:W-:Y:S01]  /*2c50*/  ULEA UR5, UR6, UR37, 0x3 ;  /* 0x0000002506057291 */ /* 0x000fe2000f8e18ff */
[----:B------:R-:W-:-:S08]  /*2c60*/  SHF.L.U32 R2, R12, 0x1f, RZ ;  /* 0x0000001f0c027819 */ /* 0x000fd000000006ff */
[----:B------:R-:W1:Y:S02]  /*2c70*/  SYNCS.PHASECHK.TRANS64 P0, [UR5+0xa0], R2 ;  /* 0x0000a002ff0075a7 */ /* 0x000e640008001005 */
[----:B-1----:R-:W-:Y:S05]  /*2c80*/  @P0 BRA `(.L_x_52) ;  /* 0x0000000000080947 */ /* 0x002fea0003800000 */
[----:B------:R-:W1:Y:S02]  /*2c90*/  SYNCS.PHASECHK.TRANS64.TRYWAIT P0, [UR5+0xa0], R2 ;  /* 0x0000a002ff0075a7 */ /* 0x000e640008001105 */
[----:B-1----:R-:W-:Y:S05]  /*2ca0*/  @!P0 BRA `(.L_x_53) ;  /* 0x0000006800cc8947 */ /* 0x002fea0003800000 */
.L_x_52:
[----:B------:R-:W-:-:S04]  /*2cb0*/  UIADD3 UR4, UPT, UPT, UR6, 0x1, URZ ;  /* 0x0000000106047890 */ /* 0x000fc8000fffe0ff */
[----:B------:R-:W-:-:S04]  /*2cc0*/  UISETP.NE.AND UP0, UPT, UR4, 0x2, UPT ;  /* 0x000000020400788c */ /* 0x000fc8000bf05270 */
[----:B------:R-:W-:Y:S02]  /*2cd0*/  USEL UR7, URZ, 0x1, UP0 ;  /* 0x00000001ff077887 */ /* 0x000fe40008000000 */
[----:B------:R-:W-:-:S04]  /*2ce0*/  USEL UR4, UR4, URZ, UP0 ;  /* 0x000000ff04047287 */ /* 0x000fc80008000000 */
[----:B------:R-:W-:Y:S01]  /*2cf0*/  ULEA UR4, UR4, UR37, 0x3 ;  /* 0x0000002504047291 */ /* 0x000fe2000f8e18ff */
[----:B-1----:R-:W-:-:S04]  /*2d00*/  LOP3.LUT R2, R12, UR7, RZ, 0x3c, !PT ;  /* 0x000000070c027c12 */ /* 0x002fc8000f8e3cff */
[----:B------:R-:W-:-:S04]  /*2d10*/  SHF.L.U32 R0, R2, 0x1f, RZ ;  /* 0x0000001f02007819 */ /* 0x000fc800000006ff */
[----:B------:R-:W1:Y:S02]  /*2d20*/  SYNCS.PHASECHK.TRANS64 P0, [UR4+0xa0], R0 ;  /* 0x0000a000ff0075a7 */ /* 0x000e640008001004 */
[----:B-1----:R-:W-:Y:S05]  /*2d30*/  @P0 EXIT ;  /* 0x000000000000094d */ /* 0x002fea0003800000 */
[----:B------:R-:W-:Y:S02]  /*2d40*/  SHF.L.U32 R2, R2, 0x1f, RZ ;  /* 0x0000001f02027819 */ /* 0x000fe400000006ff */
[----:B------:R-:W-:-:S07]  /*2d50*/  MOV R0, UR4 ;  /* 0x0000000400007c02 */ /* 0x000fce0008000f00 */
.L_x_54:
[----:B-1----:R1:W2:Y:S02]  /*2d60*/  SYNCS.PHASECHK.TRANS64.TRYWAIT P0, [R0+URZ+0xa0], R2 ;  /* 0x0000a002000075a7 */ /* 0x0022a400080011ff */
[----:B--2---:R-:W-:Y:S05]  /*2d70*/  @!P0 NANOSLEEP.SYNCS 0x989680 ;  /* 0x009896800000895d */ /* 0x004fea0003900000 */
[----:B------:R-:W2:Y:S02]  /*2d80*/  @!P0 SYNCS.PHASECHK.TRANS64 P0, [R0+URZ+0xa0], R2 ;  /* 0x0000a002000085a7 */ /* 0x000ea400080010ff */
[----:B--2---:R-:W-:Y:S05]  /*2d90*/  @P0 EXIT ;  /* 0x000000000000094d */ /* 0x004fea0003800000 */
[----:B------:R-:W-:Y:S05]  /*2da0*/  BRA `(.L_x_54) ;  /* 0xfffffffc00ec7947 */ /* 0x000fea000383ffff */
.L_x_47:
[----:B------:R-:W-:Y:S05]  /*2db0*/  BRA.U UP4, `(.L_x_55) ;  /* 0x0000001104d87547 */ /* 0x000fea000b800000 */
[----:B------:R-:W-:Y:S01]  /*2dc0*/  UMOV UR6, 0x40 ;  /* 0x0000004000067882 */ /* 0x000fe20000000000 */
[----:B------:R-:W-:Y:S01]  /*2dd0*/  NOP ;  /* 0x0000000000007918 */ /* 0x000fe20000000000 */
[----:B------:R-:W-:Y:S01]  /*2de0*/  ULEA UR6, UR37, UR6, 0x18 ;  /* 0x0000000625067291 */ /* 0x000fe2000f8ec0ff */
[----:B------:R-:W-:Y:S02]  /*2df0*/  UMOV UR7, 0x400 ;  /* 0x0000040000077882 */ /* 0x000fe40000000000 */
[----:B------:R-:W-:-:S06]  /*2e00*/  ULEA UR37, UR37, UR7, 0x18 ;  /* 0x0000000725257291 */ /* 0x000fcc000f8ec0ff */
[----:B------:R-:W1:Y:S02]  /*2e10*/  LDS.U8 R2, [UR6+0x1c] ;  /* 0x00001c06ff027984 */ /* 0x000e640008000000 */
[----:B-1----:R-:W-:-:S13]  /*2e20*/  ISETP.NE.AND P0, PT, R2, RZ, PT ;  /* 0x000000ff0200720c */ /* 0x002fda0003f05270 */
[----:B------:R-:W-:Y:S05]  /*2e30*/  @P0 BRA `(.L_x_56) ;  /* 0x0000000400080947 */ /* 0x000fea0003800000 */
[----:B------:R-:W-:Y:S02]  /*2e40*/  UISETP.NE.U32.AND UP0, UPT, UR5, 0x1, UPT ;  /* 0x000000010500788c */ /* 0x000fe4000bf05070 */
[----:B------:R-:W-:-:S07]  /*2e50*/  UIADD3 UR8, UPT, UPT, UR6, 0x8, URZ ;  /* 0x0000000806087890 */ /* 0x000fce000fffe0ff */
[----:B------:R-:W-:Y:S05]  /*2e60*/  BRA.U !UP0, `(.L_x_57) ;  /* 0x00000001089c7547 */ /* 0x000fea000b800000 */
[----:B------:R-:W-:Y:S01]  /*2e70*/  ELECT P0, URZ, PT ;  /* 0x0000000000ff782f */ /* 0x000fe20003800000 */
[----:B------:R-:W-:-:S12]  /*2e80*/  BSSY B0, `(.L_x_57) ;  /* 0x0000025000007945 */ /* 0x000fd80003800000 */
[----:B------:R-:W-:Y:S05]  /*2e90*/  @!P0 BRA `(.L_x_58) ;  /* 0x00000000008c8947 */ /* 0x000fea0003800000 */
[----:B------:R-:W-:-:S05]  /*2ea0*/  UMOV UR7, 0x10 ;  /* 0x0000001000077882 */ /* 0x000fca0000000000 */
[----:B------:R-:W-:Y:S04]  /*2eb0*/  DEPBAR.LE SB1, 0x36 ;  /* 0x00009d800000791a */ /* 0x000fe80000000000 */
[----:B------:R-:W1:Y:S02]  /*2ec0*/  UTCATOMSWS.2CTA.FIND_AND_SET.ALIGN UP1, UR7, UR7 ;  /* 0x00000007000775e3 */ /* 0x000e640008220800 */
[----:B-1----:R-:W-:Y:S01]  /*2ed0*/  MOV R10, UR7 ;  /* 0x00000007000a7c02 */ /* 0x002fe20008000f00 */
[----:B------:R-:W-:Y:S06]  /*2ee0*/  BRA.U UP1, `(.L_x_59) ;  /* 0x0000000101187547 */ /* 0x000fec000b800000 */
.L_x_60:
[----:B------:R-:W-:Y:S05]  /*2ef0*/  NANOSLEEP 0x64 ;  /* 0x000000640000795d */ /* 0x000fea0003800000 */
[----:B------:R-:W-:-:S05]  /*2f00*/  UMOV UR7, 0x10 ;  /* 0x0000001000077882 */ /* 0x000fca0000000000 */
[----:B------:R-:W-:Y:S04]  /*2f10*/  DEPBAR.LE SB1, 0x36 ;  /* 0x00009d800000791a */ /* 0x000fe80000000000 */
[----:B------:R-:W1:Y:S02]  /*2f20*/  UTCATOMSWS.2CTA.FIND_AND_SET.ALIGN UP1, UR7, UR7 ;  /* 0x00000007000775e3 */ /* 0x000e640008220800 */
[----:B-1----:R-:W-:Y:S01]  /*2f30*/  MOV R10, UR7 ;  /* 0x00000007000a7c02 */ /* 0x002fe20008000f00 */
[----:B------:R-:W-:Y:S05]  /*2f40*/  BRA.U !UP1, `(.L_x_60) ;  /* 0xfffffffd09e87547 */ /* 0x000fea000b83ffff */
.L_x_59:
[----:B------:R-:W1:Y:S01]  /*2f50*/  LDS R5, [UR6+0x10] ;  /* 0x00001006ff057984 */ /* 0x000e620008000800 */
[----:B------:R-:W-:Y:S01]  /*2f60*/  IMAD.U32 R3, RZ, RZ, UR37 ;  /* 0x00000025ff037e24 */ /* 0x000fe2000f8e00ff */
[----:B------:R-:W-:-:S03]  /*2f70*/  MOV R2, UR4 ;  /* 0x0000000400027c02 */ /* 0x000fc60008000f00 */
[----:B------:R-:W-:Y:S01]  /*2f80*/  VIADD R3, R3, 0x140 ;  /* 0x0000014003037836 */ /* 0x000fe20000000000 */
[----:B-1----:R-:W-:-:S04]  /*2f90*/  SHF.L.U32 R5, R5, 0x1f, RZ ;  /* 0x0000001f05057819 */ /* 0x002fc800000006ff */
[----:B------:R-:W1:Y:S02]  /*2fa0*/  SYNCS.PHASECHK.TRANS64.TRYWAIT P0, [UR6+0x8], R5 ;  /* 0x00000805ff0075a7 */ /* 0x000e640008001106 */
[----:B-1----:R-:W-:Y:S05]  /*2fb0*/  @P0 BRA `(.L_x_61) ;  /* 0x0000000000080947 */ /* 0x002fea0003800000 */
[----:B------:R-:W1:Y:S02]  /*2fc0*/  SYNCS.PHASECHK.TRANS64.TRYWAIT P0, [UR6+0x8], R5 ;  /* 0x00000805ff0075a7 */ /* 0x000e640008001106 */
[----:B-1----:R-:W-:Y:S05]  /*2fd0*/  @!P0 BRA `(.L_x_62) ;  /* 0x0000006800188947 */ /* 0x002fea0003800000 */
.L_x_61:
[----:B-1----:R-:W-:Y:S01]  /*2fe0*/  HFMA2 R4, -RZ, RZ, 0, 5.9604644775390625e-08 ;  /* 0x00000001ff047431 */ /* 0x002fe200000001ff */
[----:B------:R-:W-:Y:S01]  /*2ff0*/  UPRMT UR7, UR4, 0x654, UR8 ;  /* 0x0000065404077896 */ /* 0x000fe20008000008 */
[----:B------:R-:W-:Y:S01]  /*3000*/  IMAD.MOV.U32 R7, RZ, RZ, 0xffff ;  /* 0x0000ffffff077424 */ /* 0x000fe200078e00ff */
[----:B------:R-:W-:Y:S01]  /*3010*/  PRMT R2, R2, 0x654, R3 ;  /* 0x0000065402027816 */ /* 0x000fe20000000003 */
[----:B------:R-:W-:Y:S02]  /*3020*/  IMAD.MOV.U32 R5, RZ, RZ, 0x4 ;  /* 0x00000004ff057424 */ /* 0x000fe400078e00ff */
[----:B------:R-:W-:Y:S01]  /*3030*/  IMAD.SHL.U32 R9, R10, 0x20, RZ ;  /* 0x000000200a097824 */ /* 0x000fe200078e00ff */
[----:B------:R-:W-:Y:S02]  /*3040*/  MOV R3, UR7 ;  /* 0x0000000700037c02 */ /* 0x000fe40008000f00 */
[-C--:B------:R-:W-:Y:S01]  /*3050*/  SHF.L.U32 R7, R7, R10.reuse, RZ ;  /* 0x0000000a07077219 */ /* 0x080fe200000006ff */
[----:B------:R1:W-:Y:S01]  /*3060*/  SYNCS.ARRIVE.TRANS64.RED RZ, [UR7], R5 ;  /* 0x00000005ffff79a7 */ /* 0x0003e20008000407 */
[----:B------:R-:W-:Y:S01]  /*3070*/  SHF.L.U32 R6, R4, R10, RZ ;  /* 0x0000000a04067219 */ /* 0x000fe200000006ff */
[----:B------:R1:W-:Y:S04]  /*3080*/  STS [UR37+0x140], R9 ;  /* 0x00014009ff007988 */ /* 0x0003e80008000825 */
[----:B------:R1:W-:Y:S04]  /*3090*/  STAS [R2.64], R10 ;  /* 0x0000000a02007dbd */ /* 0x0003e8000c0008ff */
[----:B------:R1:W-:Y:S04]  /*30a0*/  ATOMS.OR RZ, [UR6+0x14], R7 ;  /* 0x00001407ffff798c */ /* 0x0003e8000b000006 */
[----:B------:R1:W-:Y:S04]  /*30b0*/  ATOMS.OR RZ, [UR6+0x18], R6 ;  /* 0x00001806ffff798c */ /* 0x0003e8000b000006 */
[----:B------:R1:W-:Y:S02]  /*30c0*/  ATOMS.XOR RZ, [UR6+0x10], R4 ;  /* 0x00001004ffff798c */ /* 0x0003e4000b800006 */
.L_x_58:
[----:B------:R-:W-:Y:S05]  /*30d0*/  BSYNC B0 ;  /* 0x0000000000007941 */ /* 0x000fea0003800000 */
.L_x_57:
[----:B------:R-:W-:Y:S05]  /*30e0*/  BRA.U UP0, `(.L_x_63) ;  /* 0x00000001006c7547 */ /* 0x000fea000b800000 */
[----:B------:R-:W-:-:S03]  /*30f0*/  UMOV UR7, 0xffffffff ;  /* 0xffffffff00077882 */ /* 0x000fc60000000000 */
[----:B------:R-:W-:Y:S05]  /*3100*/  BRA.DIV UR7, `(.L_x_64) ;  /* 0x0000006607e47947 */ /* 0x000fea000b800000 */
[----:B------:R-:W-:-:S13]  /*3110*/  ELECT P6, URZ, PT ;  /* 0x0000000000ff782f */ /* 0x000fda00038c0000 */
.L_x_166:
[----:B------:R-:W-:Y:S05]  /*3120*/  @!P6 BRA `(.L_x_63) ;  /* 0x00000000005ce947 */ /* 0x000fea0003800000 */
[----:B-1----:R-:W1:Y:S02]  /*3130*/  LDS R3, [UR6+0x10] ;  /* 0x00001006ff037984 */ /* 0x002e640008000800 */
[----:B-1----:R-:W-:-:S04]  /*3140*/  SHF.L.U32 R3, R3, 0x1f, RZ ;  /* 0x0000001f03037819 */ /* 0x002fc800000006ff */
[----:B------:R-:W1:Y:S02]  /*3150*/  SYNCS.PHASECHK.TRANS64.TRYWAIT P0, [UR6+0x8], R3 ;  /* 0x00000803ff0075a7 */ /* 0x000e640008001106 */
[----:B-1----:R-:W-:Y:S05]  /*3160*/  @P0 BRA `(.L_x_65) ;  /* 0x0000000000080947 */ /* 0x002fea0003800000 */
[----:B------:R-:W1:Y:S02]  /*3170*/  SYNCS.PHASECHK.TRANS64.TRYWAIT P0, [UR6+0x8], R3 ;  /* 0x00000803ff0075a7 */ /* 0x000e640008001106 */
[----:B-1----:R-:W-:Y:S05]  /*3180*/  @!P0 BRA `(.L_x_66) ;  /* 0x0000006400e48947 */ /* 0x002fea0003800000 */
.L_x_65:
[----:B------:R-:W2:Y:S01]  /*3190*/  LDS R5, [UR37+0x140] ;  /* 0x00014025ff057984 */ /* 0x000ea20008000800 */
[----:B-1----:R-:W-:Y:S02]  /*31a0*/  HFMA2 R2, -RZ, RZ, 0, 5.9604644775390625e-08 ;  /* 0x00000001ff027431 */ /* 0x002fe400000001ff */
[----:B------:R-:W-:Y:S01]  /*31b0*/  IMAD.MOV.U32 R3, RZ, RZ, 0xffff ;  /* 0x0000ffffff037424 */ /* 0x000fe200078e00ff */
[----:B------:R-:W-:Y:S01]  /*31c0*/  UPRMT UR7, UR4, 0x654, UR8 ;  /* 0x0000065404077896 */ /* 0x000fe20008000008 */
[----:B--2---:R-:W-:-:S03]  /*31d0*/  IMAD.SHL.U32 R4, R5, 0x20, RZ ;  /* 0x0000002005047824 */ /* 0x004fc600078e00ff */
[-C--:B------:R-:W-:Y:S02]  /*31e0*/  SHF.L.U32 R3, R3, R5.reuse, RZ ;  /* 0x0000000503037219 */ /* 0x080fe400000006ff */
[----:B------:R-:W-:Y:S01]  /*31f0*/  SHF.L.U32 R5, R2, R5, RZ ;  /* 0x0000000502057219 */ /* 0x000fe200000006ff */
[----:B------:R2:W-:Y:S04]  /*3200*/  STS [UR37+0x140], R4 ;  /* 0x00014004ff007988 */ /* 0x0005e80008000825 */
[----:B------:R2:W-:Y:S04]  /*3210*/  ATOMS.OR RZ, [UR6+0x14], R3 ;  /* 0x00001403ffff798c */ /* 0x0005e8000b000006 */
[----:B------:R2:W-:Y:S01]  /*3220*/  ATOMS.OR RZ, [UR6+0x18], R5 ;  /* 0x00001805ffff798c */ /* 0x0005e2000b000006 */
[----:B------:R-:W-:Y:S03]  /*3230*/  SYNCS.ARRIVE.TRANS64.RED.A1T0 RZ, [UR7], RZ ;  /* 0x000000ffffff79a7 */ /* 0x000fe60008100407 */
[----:B------:R2:W-:Y:S01]  /*3240*/  ATOMS.XOR RZ, [UR6+0x10], R2 ;  /* 0x00001002ffff798c */ /* 0x0005e2000b800006 */
[----:B------:R-:W-:Y:S05]  /*3250*/  BRA `(.L_x_63) ;  /* 0x0000000000107947 */ /* 0x000fea0003800000 */
.L_x_56:
[----:B------:R-:W-:-:S05]  /*3260*/  MOV R2, 0xffffffff ;  /* 0xffffffff00027802 */ /* 0x000fca0000000f00 */
[----:B------:R1:W-:Y:S02]  /*3270*/  STS [UR37+0x140], R2 ;  /* 0x00014002ff007988 */ /* 0x0003e40008000825 */
[----:B-1----:R-:W-:Y:S02]  /*3280*/  MOV R2, 0x32a0 ;  /* 0x000032a000027802 */ /* 0x002fe40000000f00 */
[----:B-----5:R-:W-:Y:S05]  /*3290*/  CALL.REL.NOINC `($__internal_1_$__cuda_sm10x_tcgen05_guardrail_trap_phase_invalid_during_alloc) ;  /* 0x0000006c00b87944 */ /* 0x020fea0003c00000 */
.L_x_63:
[----:B------:R-:W-:Y:S05]  /*32a0*/  WARPSYNC.ALL ;  /* 0x0000000000007948 */ /* 0x000fea0003800000 */
[----:B------:R-:W3:Y:S01]  /*32b0*/  S2UR UR7, SR_CgaCtaId ;  /* 0x00000000000779c3 */ /* 0x000ee20000008800 */
[----:B------:R-:W-:Y:S01]  /*32c0*/  UMOV UR6, 0x400 ;  /* 0x0000040000067882 */ /* 0x000fe20000000000 */
[----:B------:R-:W-:-:S06]  /*32d0*/  NOP ;  /* 0x0000000000007918 */ /* 0x000fcc0000000000 */
[----:B------:R-:W-:Y:S06]  /*32e0*/  BAR.ARV 0x6, 0xa0 ;  /* 0x0182800000007b1d */ /* 0x000fec0000002000 */
[----:B------:R-:W4:Y:S01]  /*32f0*/  LDCU UR8, c[0x0][0x38c] ;  /* 0x00007180ff0877ac */ /* 0x000f220008000800 */
[----:B------:R-:W-:Y:S01]  /*3300*/  LOP3.LUT R0, R0, 0xffff, RZ, 0xc0, !PT ;  /* 0x0000ffff00007812 */ /* 0x000fe200078ec0ff */
[----:B-1----:R-:W-:Y:S01]  /*3310*/  IMAD.MOV.U32 R9, RZ, RZ, 0x1 ;  /* 0x00000001ff097424 */ /* 0x002fe200078e00ff */
[----:B------:R-:W-:Y:S01]  /*3320*/  LOP3.LUT R8, R8, 0xffff, RZ, 0xc0, !PT ;  /* 0x0000ffff08087812 */ /* 0x000fe200078ec0ff */
[----:B------:R-:W-:Y:S01]  /*3330*/  UMOV UR19, URZ ;  /* 0x000000ff00137c82 */ /* 0x000fe20008000000 */
[----:B------:R-:W-:Y:S01]  /*3340*/  R2UR UR11, R0 ;  /* 0x00000000000b72ca */ /* 0x000fe200000e0000 */
[----:B------:R-:W-:Y:S01]  /*3350*/  UMOV UR18, URZ ;  /* 0x000000ff00127c82 */ /* 0x000fe20008000000 */
[----:B------:R-:W-:Y:S01]  /*3360*/  R2UR UR12, R8 ;  /* 0x00000000080c72ca */ /* 0x000fe200000e0000 */
[----:B------:R-:W-:Y:S01]  /*3370*/  IMAD.MOV.U32 R8, RZ, RZ, RZ ;  /* 0x000000ffff087224 */ /* 0x000fe200078e00ff */
[----:B------:R-:W-:Y:S01]  /*3380*/  UMOV UR17, URZ ;  /* 0x000000ff00117c82 */ /* 0x000fe20008000000 */
[----:B---3--:R-:W-:-:S02]  /*3390*/  ULEA UR7, UR7, UR6, 0x18 ;  /* 0x0000000607077291 */ /* 0x008fc4000f8ec0ff */
[----:B------:R-:W-:Y:S02]  /*33a0*/  UISETP.NE.AND UP2, UPT, UR5, URZ, UPT ;  /* 0x000000ff0500728c */ /* 0x000fe4000bf45270 */
[----:B------:R-:W-:Y:S02]  /*33b0*/  UIADD3 UR13, UPT, UPT, UR7, 0x8400, URZ ;  /* 0x00008400070d7890 */ /* 0x000fe4000fffe0ff */
[----:B------:R-:W-:Y:S02]  /*33c0*/  UIADD3 UR14, UPT, UPT, UR7, 0x18400, URZ ;  /* 0x00018400070e7890 */ /* 0x000fe4000fffe0ff */
[----:B----4-:R-:W-:Y:S01]  /*33d0*/  UIADD3 UR8, UPT, UPT, UR8, 0x3f, URZ ;  /* 0x0000003f08087890 */ /* 0x010fe2000fffe0ff */
[----:B--2---:R-:W1:Y:S01]  /*33e0*/  LDS R2, [UR7+0x140] ;  /* 0x00014007ff027984 */ /* 0x004e620008000800 */
[----:B------:R-:W-:Y:S02]  /*33f0*/  USHF.R.U32.HI UR13, URZ, 0x4, UR13 ;  /* 0x00000004ff0d7899 */ /* 0x000fe4000801160d */
[----:B------:R-:W-:-:S02]  /*3400*/  USHF.R.S32.HI UR6, URZ, 0x1f, UR8 ;  /* 0x0000001fff067899 */ /* 0x000fc40008011408 */
[----:B------:R-:W-:Y:S02]  /*3410*/  USHF.R.U32.HI UR14, URZ, 0x4, UR14 ;  /* 0x00000004ff0e7899 */ /* 0x000fe4000801160e */
[----:B------:R-:W-:Y:S02]  /*3420*/  ULEA.HI UR6, UR6, UR8, URZ, 0x6 ;  /* 0x0000000806067291 */ /* 0x000fe4000f8f30ff */
[----:B------:R-:W-:Y:S02]  /*3430*/  ULOP3.LUT UR13, UR13, 0x3fff, URZ, 0xc0, !UPT ;  /* 0x00003fff0d0d7892 */ /* 0x000fe4000f8ec0ff */
[----:B------:R-:W-:Y:S02]  /*3440*/  USHF.R.S32.HI UR6, URZ, 0x6, UR6 ;  /* 0x00000006ff067899 */ /* 0x000fe40008011406 */
[----:B------:R-:W-:Y:S02]  /*3450*/  ULOP3.LUT UR14, UR14, 0x3fff, URZ, 0xc0, !UPT ;  /* 0x00003fff0e0e7892 */ /* 0x000fe4000f8ec0ff */
[----:B------:R-:W-:Y:S01]  /*3460*/  UISETP.LT.AND UP0, UPT, UR6, 0x1, UPT ;  /* 0x000000010600788c */ /* 0x000fe2000bf01270 */
[----:B------:R-:W-:Y:S01]  /*3470*/  UMOV UR28, 0x0 ;  /* 0x00000000001c7882 */ /* 0x000fe20000000000 */
[----:B------:R-:W-:Y:S01]  /*3480*/  UMOV UR29, 0x10200490 ;  /* 0x10200490001d7882 */ /* 0x000fe20000000000 */
[----:B------:R-:W-:-:S02]  /*3490*/  ULOP3.LUT UR13, UR13, 0x10000, URZ, 0xfc, !UPT ;  /* 0x000100000d0d7892 */ /* 0x000fc4000f8efcff */
[----:B------:R-:W-:Y:S02]  /*34a0*/  ULOP3.LUT UR14, UR14, 0x10000, URZ, 0xfc, !UPT ;  /* 0x000100000e0e7892 */ /* 0x000fe4000f8efcff */
[----:B------:R-:W-:Y:S01]  /*34b0*/  USEL UR20, UR6, 0x1, !UP0 ;  /* 0x0000000106147887 */ /* 0x000fe2000c000000 */
[----:B------:R-:W-:Y:S01]  /*34c0*/  UMOV UR26, 0x0 ;  /* 0x00000000001a7882 */ /* 0x000fe20000000000 */
[----:B------:R-:W-:Y:S01]  /*34d0*/  UMOV UR27, 0x10200490 ;  /* 0x10200490001b7882 */ /* 0x000fe20000000000 */
[----:B------:R-:W-:Y:S01]  /*34e0*/  UMOV UR24, 0x0 ;  /* 0x0000000000187882 */ /* 0x000fe20000000000 */
[----:B------:R-:W-:Y:S01]  /*34f0*/  UMOV UR25, 0x10200490 ;  /* 0x1020049000197882 */ /* 0x000fe20000000000 */
[----:B------:R-:W-:Y:S01]  /*3500*/  UMOV UR22, 0x0 ;  /* 0x0000000000167882 */ /* 0x000fe20000000000 */
[----:B------:R-:W-:Y:S01]  /*3510*/  UMOV UR23, 0x10200490 ;  /* 0x1020049000177882 */ /* 0x000fe20000000000 */
[----:B-1----:R-:W-:Y:S02]  /*3520*/  R2UR UR21, R2 ;  /* 0x00000000021572ca */ /* 0x002fe400000e0000 */
[----:B------:R-:W-:-:S13]  /*3530*/  CS2R R2, SRZ ;  /* 0x0000000000027805 */ /* 0x000fda000001ff00 */
.L_x_74:
[C---:B------:R-:W-:Y:S02]  /*3540*/  LEA R0, R8.reuse, UR7, 0x3 ;  /* 0x0000000708007c11 */ /* 0x040fe4000f8e18ff */
[----:B------:R-:W-:Y:S02]  /*3550*/  SHF.L.U32 R4, R3, 0x1f, RZ ;  /* 0x0000001f03047819 */ /* 0x000fe400000006ff */
[----:B------:R-:W-:Y:S02]  /*3560*/  LEA R5, R8, UR7, 0x4 ;  /* 0x0000000708057c11 */ /* 0x000fe4000f8e20ff */
[----:B------:R-:W1:Y:S02]  /*3570*/  SYNCS.PHASECHK.TRANS64.TRYWAIT P0, [R0+URZ+0x90], R4 ;  /* 0x00009004000075a7 */ /* 0x000e6400080011ff */
[----:B-1-34-:R-:W-:Y:S05]  /*3580*/  @!P0 BRA `(.L_x_67) ;  /* 0x0000006000fc8947 */ /* 0x01afea0003800000 */
.L_x_167:
[----:B-1----:R-:W1:Y:S01]  /*3590*/  LDS.128 R4, [R5+0x120] ;  /* 0x0001200005047984 */ /* 0x002e620000000c00 */
[----:B------:R-:W-:Y:S02]  /*35a0*/  VIADD R0, R0, 0xa0 ;  /* 0x000000a000007836 */ /* 0x000fe40000000000 */
[----:B------:R-:W-:Y:S01]  /*35b0*/  VIADD R8, R8, 0x1 ;  /* 0x0000000108087836 */ /* 0x000fe20000000000 */
[----:B------:R-:W-:Y:S01]  /*35c0*/  @!PT LDS RZ, [RZ] ;  /* 0x00000000fffff984 */ /* 0x000fe20000000800 */
[----:B------:R-:W-:Y:S01]  /*35d0*/  @!PT LDS RZ, [RZ] ;  /* 0x00000000fffff984 */ /* 0x000fe20000000800 */
[----:B------:R-:W-:Y:S01]  /*35e0*/  @!PT LDS RZ, [RZ] ;  /* 0x00000000fffff984 */ /* 0x000fe20000000800 */
[----:B------:R-:W-:Y:S01]  /*35f0*/  @!PT LDS RZ, [RZ] ;  /* 0x00000000fffff984 */ /* 0x000fe20000000800 */
[----:B------:R2:W-:Y:S06]  /*3600*/  MEMBAR.ALL.CTA ;  /* 0x0000000000007992 */ /* 0x0005ec0000008000 */
[----:B--2---:R-:W2:Y:S01]  /*3610*/  FENCE.VIEW.ASYNC.S ;  /* 0x00000000000073c6 */ /* 0x004ea20000000000 */
[----:B------:R-:W-:-:S04]  /*3620*/  PRMT R0, RZ, 0x654, R0 ;  /* 0x00000654ff007816 */ /* 0x000fc80000000000 */
[----:B--2---:R2:W-:Y:S01]  /*3630*/  SYNCS.ARRIVE.TRANS64.RED.A1T0 RZ, [R0+URZ], RZ ;  /* 0x000000ff00ff79a7 */ /* 0x0045e200081004ff */
[----:B-1----:R-:W-:Y:S01]  /*3640*/  LOP3.LUT P1, RZ, R6, 0x1, RZ, 0xc0, !PT ;  /* 0x0000000106ff7812 */ /* 0x002fe2000782c0ff */
[----:B--2---:R-:W-:-:S12]  /*3650*/  BRA.U UP2, `(.L_x_68) ;  /* 0x0000000502087547 */ /* 0x004fd8000b800000 */
[----:B------:R-:W1:Y:S01]  /*3660*/  LDCU UR8, c[0x0][0x38c] ;  /* 0x00007180ff0877ac */ /* 0x000e620008000800 */
[----:B------:R-:W-:Y:S02]  /*3670*/  PLOP3.LUT P2, PT, PT, PT, PT, 0x80, 0x8 ;  /* 0x000000000008781c */ /* 0x000fe40003f4f070 */
[----:B------:R-:W-:Y:S01]  /*3680*/  SHF.L.U32 R4, R9, 0x1f, RZ ;  /* 0x0000001f09047819 */ /* 0x000fe200000006ff */
[----:B------:R-:W-:Y:S02]  /*3690*/  ULEA UR9, UR19, UR7, 0x3 ;  /* 0x0000000713097291 */ /* 0x000fe4000f8e18ff */
[----:B------:R-:W-:Y:S02]  /*36a0*/  ULEA UR10, UR19, UR21, 0x7 ;  /* 0x00000015130a7291 */ /* 0x000fe4000f8e38ff */
[----:B-1----:R-:W-:-:S06]  /*36b0*/  UISETP.GE.AND UP0, UPT, UR8, 0x1, UPT ;  /* 0x000000010800788c */ /* 0x002fcc000bf06270 */
[----:B------:R-:W-:-:S05]  /*36c0*/  PLOP3.LUT P0, PT, PT, PT, UP0, 0x80, 0x8 ;  /* 0x000000000008781c */ /* 0x000fca0003f0f008 */
[----:B------:R-:W-:-:S08]  /*36d0*/  @UP0 ULEA UR8, UR18, UR7, 0x3 ;  /* 0x0000000712080291 */ /* 0x000fd0000f8e18ff */
[----:B------:R-:W-:-:S04]  /*36e0*/  @P0 SHF.L.U32 R0, R2, 0x1f, RZ ;  /* 0x0000001f02000819 */ /* 0x000fc800000006ff */
[----:B------:R1:W2:Y:S01]  /*36f0*/  @P0 SYNCS.PHASECHK.TRANS64.TRYWAIT P2, [UR8], R0 ;  /* 0x00000000ff0005a7 */ /* 0x0002a20008041108 */
[----:B------:R-:W3:Y:S02]  /*3700*/  SYNCS.PHASECHK.TRANS64.TRYWAIT P0, [UR9+0xd0], R4 ;  /* 0x0000d004ff0075a7 */ /* 0x000ee40008001109 */
[----:B-123--:R-:W-:Y:S05]  /*3710*/  @!P0 BRA `(.L_x_69) ;  /* 0x0000006000ac8947 */ /* 0x00efea0003800000 */
.L_x_169:
[----:B------:R-:W-:Y:S01]  /*3720*/  UMOV UR16, UR17 ;  /* 0x0000001100107c82 */ /* 0x000fe20008000000 */
[----:B------:R-:W-:Y:S05]  /*3730*/  BRA.U !UP0, `(.L_x_70) ;  /* 0x0000000108c07547 */ /* 0x000fea000b800000 */
[----:B------:R-:W-:Y:S02]  /*3740*/  UIADD3 UR16, UPT, UPT, UR20, UR17, URZ ;  /* 0x0000001114107290 */ /* 0x000fe4000fffe0ff */
[----:B------:R-:W-:Y:S01]  /*3750*/  UPLOP3.LUT UP3, UPT, UPT, UPT, UPT, 0x40, 0x4 ;  /* 0x000000000004789c */ /* 0x000fe20003f6e870 */
[----:B------:R-:W-:Y:S01]  /*3760*/  UMOV UR15, UR6 ;  /* 0x00000006000f7c82 */ /* 0x000fe20008000000 */
[----:B------:R-:W-:-:S09]  /*3770*/  UMOV UR46, UR18 ;  /* 0x00000012002e7c82 */ /* 0x000fd20008000000 */
.L_x_73:
[----:B--2---:R-:W-:Y:S01]  /*3780*/  ULEA UR8, UR46, UR7, 0x3 ;  /* 0x000000072e087291 */ /* 0x004fe2000f8e18ff */
[----:B---3--:R-:W-:Y:S11]  /*3790*/  @P2 BRA `(.L_x_71) ;  /* 0x00000000000c2947 */ /* 0x008ff60003800000 */
[----:B-1----:R-:W-:Y:S04]  /*37a0*/  SHF.L.U32 R4, R2, 0x1f, RZ ;  /* 0x0000001f02047819 */ /* 0x002fe800000006ff */
[----:B------:R-:W1:Y:S02]  /*37b0*/  SYNCS.PHASECHK.TRANS64.TRYWAIT P0, [UR8], R4 ;  /* 0x00000004ff0075a7 */ /* 0x000e640008001108 */
[----:B-1----:R-:W-:Y:S05]  /*37c0*/  @!P0 BRA `(.L_x_72) ;  /* 0x0000006000988947 */ /* 0x002fea0003800000 */
.L_x_71:
[----:B------:R-:W-:Y:S01]  /*37d0*/  UISETP.NE.AND UP0, UPT, UR15, 0x1, UPT ;  /* 0x000000010f00788c */ /* 0x000fe2000bf05270 */
[----:B------:R-:W-:Y:S01]  /*37e0*/  PLOP3.LUT P2, PT, PT, PT, PT, 0x80, 0x8 ;  /* 0x000000000008781c */ /* 0x000fe20003f4f070 */
[----:B------:R-:W-:Y:S02]  /*37f0*/  UIADD3 UR18, UPT, UPT, UR46, 0x1, URZ ;  /* 0x000000012e127890 */ /* 0x000fe4000fffe0ff */
[----:B------:R-:W-:Y:S02]  /*3800*/  ULEA UR32, UR46, UR14, 0x9 ;  /* 0x0000000e2e207291 */ /* 0x000fe4000f8e48ff */
[----:B------:R-:W-:Y:S01]  /*3810*/  UISETP.NE.AND UP1, UPT, UR18, 0x4, UPT ;  /* 0x000000041200788c */ /* 0x000fe2000bf25270 */
[----:B------:R-:W-:Y:S01]  /*3820*/  PLOP3.LUT P0, PT, PT, PT, UP0, 0x80, 0x8 ;  /* 0x000000000008781c */ /* 0x000fe20003f0f008 */
[----:B------:R-:W-:Y:S02]  /*3830*/  UIADD3 UR44, UPT, UPT, UR32, 0x2, URZ ;  /* 0x00000002202c7890 */ /* 0x000fe4000fffe0ff */
[----:B------:R-:W-:Y:S02]  /*3840*/  USEL UR31, URZ, 0x1, UP1 ;  /* 0x00000001ff1f7887 */ /* 0x000fe40008800000 */
[----:B------:R-:W-:Y:S02]  /*3850*/  USEL UR18, UR18, URZ, UP1 ;  /* 0x000000ff12127287 */ /* 0x000fe40008800000 */
[----:B------:R-:W-:Y:S02]  /*3860*/  UIADD3 UR40, UPT, UPT, UR32, 0x4, URZ ;  /* 0x0000000420287890 */ /* 0x000fe4000fffe0ff */
[----:B------:R-:W-:Y:S01]  /*3870*/  @UP0 ULEA UR30, UR18, UR7, 0x3 ;  /* 0x00000007121e0291 */ /* 0x000fe2000f8e18ff */
[----:B------:R-:W-:Y:S01]  /*3880*/  LOP3.LUT R2, R2, UR31, RZ, 0x3c, !PT ;  /* 0x0000001f02027c12 */ /* 0x000fe2000f8e3cff */
[----:B------:R-:W-:Y:S02]  /*3890*/  UIADD3 UR36, UPT, UPT, UR32, 0x6, URZ ;  /* 0x0000000620247890 */ /* 0x000fe4000fffe0ff */
[----:B------:R-:W-:Y:S01]  /*38a0*/  UIADD3 UR8, UPT, UPT, UR8, 0x20, URZ ;  /* 0x0000002008087890 */ /* 0x000fe2000fffe0ff */
[----:B-1----:R-:W-:Y:S01]  /*38b0*/  @P0 SHF.L.U32 R0, R2, 0x1f, RZ ;  /* 0x0000001f02000819 */ /* 0x002fe200000006ff */
[----:B------:R-:W-:Y:S02]  /*38c0*/  UIADD3 UR17, UPT, UPT, UR17, 0x1, URZ ;  /* 0x0000000111117890 */ /* 0x000fe4000fffe0ff */
[----:B------:R-:W-:Y:S01]  /*38d0*/  UIADD3 UR15, UPT, UPT, UR15, -0x1, URZ ;  /* 0xffffffff0f0f7890 */ /* 0x000fe2000fffe0ff */
[----:B------:R2:W3:Y:S01]  /*38e0*/  @P0 SYNCS.PHASECHK.TRANS64.TRYWAIT P2, [UR30], R0 ;  /* 0x00000000ff0005a7 */ /* 0x0004e2000804111e */
[----:B------:R-:W-:Y:S02]  /*38f0*/  ULEA UR30, UR46, UR13, 0xa ;  /* 0x0000000d2e1e7291 */ /* 0x000fe4000f8e50ff */
[----:B------:R-:W-:Y:S02]  /*3900*/  UISETP.NE.AND UP0, UPT, UR17, UR16, UPT ;  /* 0x000000101100728c */ /* 0x000fe4000bf05270 */
[----:B------:R-:W-:Y:S02]  /*3910*/  UIADD3 UR42, UPT, UPT, UR30, 0x2, URZ ;  /* 0x000000021e2a7890 */ /* 0x000fe4000fffe0ff */
[----:B------:R-:W-:Y:S02]  /*3920*/  UIADD3 UR38, UPT, UPT, UR30, 0x4, URZ ;  /* 0x000000041e267890 */ /* 0x000fe4000fffe0ff */
[----:B------:R-:W-:Y:S01]  /*3930*/  UIADD3 UR34, UPT, UPT, UR30, 0x6, URZ ;  /* 0x000000061e227890 */ /* 0x000fe2000fffe0ff */
[----:B------:R-:W-:Y:S01]  /*3940*/  UMOV UR33, 0x40004040 ;  /* 0x4000404000217882 */ /* 0x000fe20000000000 */
[----:B------:R-:W-:Y:S01]  /*3950*/  UMOV UR31, 0x40004040 ;  /* 0x40004040001f7882 */ /* 0x000fe20000000000 */
[----:B------:R-:W-:Y:S01]  /*3960*/  UMOV UR45, 0x40004040 ;  /* 0x40004040002d7882 */ /* 0x000fe20000000000 */
[----:B------:R2:W-:Y:S01]  /*3970*/  UTCHMMA.2CTA gdesc[UR30], gdesc[UR32], tmem[UR10], tmem[UR28], idesc[UR29], UP3 ;  /* 0x00ff1c201e0075ea */ /* 0x0005e20009a0000a */
[----:B------:R-:W-:Y:S01]  /*3980*/  UPLOP3.LUT UP3, UPT, UPT, UPT, UPT, 0x80, 0x8 ;  /* 0x000000000008789c */ /* 0x000fe20003f6f070 */
[----:B------:R-:W-:Y:S01]  /*3990*/  UMOV UR43, 0x40004040 ;  /* 0x40004040002b7882 */ /* 0x000fe20000000000 */
[----:B------:R-:W-:Y:S01]  /*39a0*/  UMOV UR41, 0x40004040 ;  /* 0x4000404000297882 */ /* 0x000fe20000000000 */
[----:B------:R2:W-:Y:S01]  /*39b0*/  UTCHMMA.2CTA gdesc[UR42], gdesc[UR44], tmem[UR10], tmem[UR26], idesc[UR27], UPT ;  /* 0x00ff1a2c2a0075ea */ /* 0x0005e2000ba0000a */
[----:B------:R-:W-:Y:S01]  /*39c0*/  UMOV UR39, 0x40004040 ;  /* 0x4000404000277882 */ /* 0x000fe20000000000 */
[----:B------:R-:W-:Y:S01]  /*39d0*/  UMOV UR37, 0x40004040 ;  /* 0x4000404000257882 */ /* 0x000fe20000000000 */
[----:B------:R-:W-:Y:S01]  /*39e0*/  UMOV UR35, 0x40004040 ;  /* 0x4000404000237882 */ /* 0x000fe20000000000 */
[----:B------:R2:W-:Y:S01]  /*39f0*/  UTCHMMA.2CTA gdesc[UR38], gdesc[UR40], tmem[UR10], tmem[UR24], idesc[UR25], UPT ;  /* 0x00ff1828260075ea */ /* 0x0005e2000ba0000a */
[----:B------:R2:W-:Y:S01]  /*3a00*/  UTCHMMA.2CTA gdesc[UR34], gdesc[UR36], tmem[UR10], tmem[UR22], idesc[UR23], UPT ;  /* 0x00ff1624220075ea */ /* 0x0005e2000ba0000a */
[----:B------:R2:W-:Y:S01]  /*3a10*/  UTCBAR.2CTA.MULTICAST [UR8], URZ, UR12 ;  /* 0x000000ff080073e9 */ /* 0x0005e2000820080c */
[----:B------:R-:W-:Y:S01]  /*3a20*/  UMOV UR46, UR18 ;  /* 0x00000012002e7c82 */ /* 0x000fe20008000000 */
[----:B------:R-:W-:Y:S05]  /*3a30*/  BRA.U UP0, `(.L_x_73) ;  /* 0xfffffffd00507547 */ /* 0x000fea000b83ffff */
.L_x_70:
[----:B------:R-:W-:Y:S01]  /*3a40*/  UIADD3 UR9, UPT, UPT, UR9, 0xb0, URZ ;  /* 0x000000b009097890 */ /* 0x000fe2000fffe0ff */
[----:B------:R-:W-:-:S08]  /*3a50*/  UMOV UR17, UR16 ;  /* 0x0000001000117c82 */ /* 0x000fd00008000000 */
[----:B------:R4:W-:Y:S01]  /*3a60*/  UTCBAR.2CTA.MULTICAST [UR9], URZ, UR11 ;  /* 0x000000ff090073e9 */ /* 0x0009e2000820080b */
[----:B------:R-:W-:Y:S02]  /*3a70*/  NOP ;  /* 0x0000000000007918 */ /* 0x000fe40000000000 */
.L_x_68:
[----:B------:R-:W-:Y:S01]  /*3a80*/  UIADD3 UR19, UPT, UPT, UR19, 0x1, URZ ;  /* 0x0000000113137890 */ /* 0x000fe2000fffe0ff */
[----:B------:R-:W-:-:S03]  /*3a90*/  ISETP.NE.AND P0, PT, R8, 0x2, PT ;  /* 0x000000020800780c */ /* 0x000fc60003f05270 */
[----:B------:R-:W-:Y:S01]  /*3aa0*/  UISETP.NE.AND UP0, UPT, UR19, 0x4, UPT ;  /* 0x000000041300788c */ /* 0x000fe2000bf05270 */
[----:B-12---:R-:W-:Y:S02]  /*3ab0*/  SEL R0, RZ, 0x1, P0 ;  /* 0x00000001ff007807 */ /* 0x006fe40000000000 */
[----:B------:R-:W-:Y:S01]  /*3ac0*/  SEL R8, R8, RZ, P0 ;  /* 0x000000ff08087207 */ /* 0x000fe20000000000 */
[----:B------:R-:W-:Y:S01]  /*3ad0*/  USEL UR8, URZ, 0x1, UP0 ;  /* 0x00000001ff087887 */ /* 0x000fe20008000000 */
[----:B------:R-:W-:Y:S01]  /*3ae0*/  LOP3.LUT R3, R3, R0, RZ, 0x3c, !PT ;  /* 0x0000000003037212 */ /* 0x000fe200078e3cff */
[----:B------:R-:W-:-:S04]  /*3af0*/  USEL UR19, UR19, URZ, UP0 ;  /* 0x000000ff13137287 */ /* 0x000fc80008000000 */
[----:B------:R-:W-:Y:S01]  /*3b00*/  LOP3.LUT R9, R9, UR8, RZ, 0x3c, !PT ;  /* 0x0000000809097c12 */ /* 0x000fe2000f8e3cff */
[----:B------:R-:W-:Y:S07]  /*3b10*/  @P1 BRA `(.L_x_74) ;  /* 0xfffffff800881947 */ /* 0x000fee000383ffff */
[----:B------:R-:W1:Y:S01]  /*3b20*/  S2UR UR6, SR_CgaCtaId ;  /* 0x00000000000679c3 */ /* 0x000e620000008800 */
[----:B------:R-:W-:Y:S01]  /*3b30*/  ELECT P0, URZ, PT ;  /* 0x0000000000ff782f */ /* 0x000fe20003800000 */
[----:B------:R-:W-:Y:S01]  /*3b40*/  HFMA2 R0, -RZ, RZ, 0, 5.9604644775390625e-08 ;  /* 0x00000001ff007431 */ /* 0x000fe200000001ff */
[----:B------:R-:W-:-:S05]  /*3b50*/  UMOV UR8, 0x40 ;  /* 0x0000004000087882 */ /* 0x000fca0000000000 */
[----:B------:R-:W-:Y:S01]  /*3b60*/  UVIRTCOUNT.DEALLOC.SMPOOL 0x80 ;  /* 0x000000800000784c */ /* 0x000fe20000000000 */
[----:B------:R-:W-:Y:S02]  /*3b70*/  UISETP.NE.AND UP0, UPT, UR5, URZ, UPT ;  /* 0x000000ff0500728c */ /* 0x000fe4000bf05270 */
[----:B-1----:R-:W-:-:S09]  /*3b80*/  ULEA UR6, UR6, UR8, 0x18 ;  /* 0x0000000806067291 */ /* 0x002fd2000f8ec0ff */
[----:B------:R1:W-:Y:S01]  /*3b90*/  @P0 STS.U8 [UR6+0x1c], R0 ;  /* 0x00001c00ff000988 */ /* 0x0003e20008000006 */
[----:B------:R-:W-:Y:S05]  /*3ba0*/  BRA.U UP0, `(.L_x_75) ;  /* 0x0000000100a07547 */ /* 0x000fea000b800000 */
[----:B------:R-:W-:Y:S01]  /*3bb0*/  UIADD3 UR5, UPT, UPT, UR7, 0xd0, URZ ;  /* 0x000000d007057890 */ /* 0x000fe2000fffe0ff */
[----:B------:R-:W-:-:S03]  /*3bc0*/  SHF.L.U32 R2, R9, 0x1f, RZ ;  /* 0x0000001f09027819 */ /* 0x000fc600000006ff */
[----:B------:R-:W-:-:S09]  /*3bd0*/  ULEA UR8, UR19, UR5, 0x3 ;  /* 0x0000000513087291 */ /* 0x000fd2000f8e18ff */
[----:B------:R-:W2:Y:S02]  /*3be0*/  SYNCS.PHASECHK.TRANS64.TRYWAIT P0, [UR8], R2 ;  /* 0x00000002ff0075a7 */ /* 0x000ea40008001108 */
[----:B--2---:R-:W-:Y:S05]  /*3bf0*/  @!P0 BRA `(.L_x_76) ;  /* 0x0000005c00a48947 */ /* 0x004fea0003800000 */
.L_x_172:
[----:B----4-:R-:W-:-:S04]  /*3c00*/  UIADD3 UR9, UPT, UPT, UR19, 0x1, URZ ;  /* 0x0000000113097890 */ /* 0x010fc8000fffe0ff */
        /* <DEDUP_REMOVED lines=8> */
.L_x_174:
        /* <DEDUP_REMOVED lines=9> */
.L_x_176:
[----:B------:R-:W-:-:S04]  /*3d20*/  UIADD3 UR9, UPT, UPT, UR9, 0x1, URZ ;  /* 0x0000000109097890 */ /* 0x000fc8000fffe0ff */
[----:B------:R-:W-:-:S04]  /*3d30*/  UISETP.NE.AND UP1, UPT, UR9, 0x4, UPT ;  /* 0x000000040900788c */ /* 0x000fc8000bf25270 */
[----:B------:R-:W-:Y:S02]  /*3d40*/  USEL UR8, URZ, 0x1, UP1 ;  /* 0x00000001ff087887 */ /* 0x000fe40008800000 */
[----:B------:R-:W-:-:S04]  /*3d50*/  USEL UR9, UR9, URZ, UP1 ;  /* 0x000000ff09097287 */ /* 0x000fc80008800000 */
[----:B------:R-:W-:Y:S01]  /*3d60*/  ULEA UR9, UR9, UR5, 0x3 ;  /* 0x0000000509097291 */ /* 0x000fe2000f8e18ff */
[----:B------:R-:W-:-:S04]  /*3d70*/  LOP3.LUT R2, R2, UR8, RZ, 0x3c, !PT ;  /* 0x0000000802027c12 */ /* 0x000fc8000f8e3cff */
[----:B------:R-:W-:Y:S01]  /*3d80*/  SHF.L.U32 R2, R2, 0x1f, RZ ;  /* 0x0000001f02027819 */ /* 0x000fe200000006ff */
[----:B-1----:R-:W-:-:S04]  /*3d90*/  IMAD.U32 R0, RZ, RZ, UR9 ;  /* 0x00000009ff007e24 */ /* 0x002fc8000f8e00ff */
[----:B------:R1:W2:Y:S03]  /*3da0*/  SYNCS.PHASECHK.TRANS64.TRYWAIT P0, [R0+URZ], R2 ;  /* 0x00000002000075a7 */ /* 0x0002a600080011ff */
[----:B--2---:R-:W-:Y:S05]  /*3db0*/  @!P0 NANOSLEEP.SYNCS 0x989680 ;  /* 0x009896800000895d */ /* 0x004fea0003900000 */
[----:B------:R-:W2:Y:S02]  /*3dc0*/  @!P0 SYNCS.PHASECHK.TRANS64 P0, [R0+URZ], R2 ;  /* 0x00000002000085a7 */ /* 0x000ea400080010ff */
[----:B--2---:R-:W-:Y:S05]  /*3dd0*/  @P0 BRA `(.L_x_79) ;  /* 0x0000000000200947 */ /* 0x004fea0003800000 */
.L_x_80:
[----:B--2---:R2:W4:Y:S02]  /*3de0*/  SYNCS.PHASECHK.TRANS64.TRYWAIT P0, [R0+URZ], R2 ;  /* 0x00000002000075a7 */ /* 0x00452400080011ff */
[----:B----4-:R-:W-:Y:S05]  /*3df0*/  @!P0 NANOSLEEP.SYNCS 0x989680 ;  /* 0x009896800000895d */ /* 0x010fea0003900000 */
[----:B------:R-:W4:Y:S02]  /*3e00*/  @!P0 SYNCS.PHASECHK.TRANS64 P0, [R0+URZ], R2 ;  /* 0x00000002000085a7 */ /* 0x000f2400080010ff */
[----:B----4-:R-:W-:Y:S05]  /*3e10*/  @!P0 BRA `(.L_x_80) ;  /* 0xfffffffc00f08947 */ /* 0x010fea000383ffff */
[----:B------:R-:W-:Y:S05]  /*3e20*/  BRA `(.L_x_79) ;  /* 0x00000000000c7947 */ /* 0x000fea0003800000 */
.L_x_75:
[----:B------:R-:W-:-:S04]  /*3e30*/  UIADD3 UR5, UPT, UPT, UR7, 0x110, URZ ;  /* 0x0000011007057890 */ /* 0x000fc8000fffe0ff */
[----:B------:R-:W-:-:S09]  /*3e40*/  UPRMT UR5, UR4, 0x654, UR5 ;  /* 0x0000065404057896 */ /* 0x000fd20008000005 */
[----:B------:R-:W-:Y:S03]  /*3e50*/  SYNCS.ARRIVE.TRANS64.RED.A1T0 RZ, [UR5], RZ ;  /* 0x000000ffffff79a7 */ /* 0x000fe60008100405 */
.L_x_79:
[----:B-12---:R-:W-:Y:S01]  /*3e60*/  SHF.L.U32 R2, RZ, 0x1f, RZ ;  /* 0x0000001fff027819 */ /* 0x006fe200000006ff */
[----:B------:R-:W-:Y:S01]  /*3e70*/  UIADD3 UR5, UPT, UPT, UR7, 0x110, URZ ;  /* 0x0000011007057890 */ /* 0x000fe2000fffe0ff */
[----:B------:R-:W-:Y:S02]  /*3e80*/  PLOP3.LUT P0, PT, PT, PT, UP0, 0x80, 0x8 ;  /* 0x000000000008781c */ /* 0x000fe40003f0f008 */
[----:B------:R-:W1:Y:S02]  /*3e90*/  SYNCS.PHASECHK.TRANS64.TRYWAIT P1, [UR7+0x110], R2 ;  /* 0x00011002ff0075a7 */ /* 0x000e640008021107 */
[----:B-1----:R-:W-:Y:S09]  /*3ea0*/  @!P1 BRA `(.L_x_81) ;  /* 0x0000005c00409947 */ /* 0x002ff20003800000 */
.L_x_178:
[----:B------:R-:W-:Y:S01]  /*3eb0*/  @!UP0 UPRMT UR5, UR4, 0x654, UR5 ;  /* 0x0000065404058896 */ /* 0x000fe20008000005 */
[----:B------:R-:W-:Y:S02]  /*3ec0*/  UMOV UR8, 0xffff ;  /* 0x0000ffff00087882 */ /* 0x000fe40000000000 */
[----:B------:R-:W-:-:S06]  /*3ed0*/  UMOV UR4, 0x1 ;  /* 0x0000000100047882 */ /* 0x000fcc0000000000 */
[----:B------:R-:W-:Y:S01]  /*3ee0*/  @!P0 SYNCS.ARRIVE.TRANS64.RED.A1T0 RZ, [UR5], RZ ;  /* 0x000000ffffff89a7 */ /* 0x000fe20008100405 */
[----:B------:R-:W-:Y:S01]  /*3ef0*/  NOP ;  /* 0x0000000000007918 */ /* 0x000fe20000000000 */
[----:B-1----:R-:W1:Y:S01]  /*3f00*/  LDS R0, [UR6+0x14] ;  /* 0x00001406ff007984 */ /* 0x002e620008000800 */
[----:B------:R-:W-:-:S04]  /*3f10*/  ULOP3.LUT UR5, UR21, 0xffff, URZ, 0xc0, !UPT ;  /* 0x0000ffff15057892 */ /* 0x000fc8000f8ec0ff */
[----:B------:R-:W-:-:S04]  /*3f20*/  USHF.R.U32.HI UR5, URZ, 0x5, UR5 ;  /* 0x00000005ff057899 */ /* 0x000fc80008011605 */
[----:B------:R-:W-:Y:S02]  /*3f30*/  USHF.L.U32 UR8, UR8, UR5, URZ ;  /* 0x0000000508087299 */ /* 0x000fe400080006ff */
[----:B------:R-:W-:-:S04]  /*3f40*/  USHF.L.U32 UR4, UR4, UR5, URZ ;  /* 0x0000000504047299 */ /* 0x000fc800080006ff */
[----:B-1----:R-:W-:-:S04]  /*3f50*/  LOP3.LUT R0, R0, UR8, RZ, 0xc0, !PT ;  /* 0x0000000800007c12 */ /* 0x002fc8000f8ec0ff */
[----:B------:R-:W-:-:S13]  /*3f60*/  ISETP.NE.AND P0, PT, R0, UR8, PT ;  /* 0x0000000800007c0c */ /* 0x000fda000bf05270 */
[----:B------:R-:W-:Y:S05]  /*3f70*/  @P0 BRA `(.L_x_82) ;  /* 0x0000000000580947 */ /* 0x000fea0003800000 */
[----:B------:R-:W1:Y:S02]  /*3f80*/  LDS R0, [UR6+0x18] ;  /* 0x00001806ff007984 */ /* 0x000e640008000800 */
[----:B-1----:R-:W-:-:S04]  /*3f90*/  LOP3.LUT R0, R0, UR4, RZ, 0xc0, !PT ;  /* 0x0000000400007c12 */ /* 0x002fc8000f8ec0ff */
[----:B------:R-:W-:-:S13]  /*3fa0*/  ISETP.NE.AND P0, PT, R0, UR4, PT ;  /* 0x0000000400007c0c */ /* 0x000fda000bf05270 */
[----:B------:R-:W-:Y:S05]  /*3fb0*/  @P0 BRA `(.L_x_83) ;  /* 0x00000000003c0947 */ /* 0x000fea0003800000 */
[----:B------:R-:W1:Y:S01]  /*3fc0*/  S2R R2, SR_LANEID ;  /* 0x0000000000027919 */ /* 0x000e620000000000 */
[----:B------:R-:W-:Y:S01]  /*3fd0*/  ULOP3.LUT UR8, URZ, UR8, URZ, 0x33, !UPT ;  /* 0x00000008ff087292 */ /* 0x000fe2000f8e33ff */
[----:B------:R-:W-:Y:S02]  /*3fe0*/  VOTEU.ANY UR7, UPT, PT ;  /* 0x0000000000077886 */ /* 0x000fe400038e0100 */
[----:B------:R-:W-:-:S03]  /*3ff0*/  UFLO.U32 UR7, UR7 ;  /* 0x00000007000772bd */ /* 0x000fc600080e0000 */
[----:B------:R-:W-:-:S04]  /*4000*/  IMAD.U32 R0, RZ, RZ, UR8 ;  /* 0x00000008ff007e24 */ /* 0x000fc8000f8e00ff */
[----:B------:R2:W3:Y:S02]  /*4010*/  REDUX UR5, R0 ;  /* 0x00000000000573c4 */ /* 0x0004e40000000000 */
[----:B------:R1:W-:Y:S02]  /*4020*/  UTCATOMSWS.AND URZ, UR8 ;  /* 0x0000000800ff79e3 */ /* 0x0003e40008000000 */
[----:B-1----:R-:W-:Y:S02]  /*4030*/  ISETP.EQ.U32.AND P0, PT, R2, UR7, PT ;  /* 0x0000000702007c0c */ /* 0x002fe4000bf02070 */
[----:B--2---:R-:W-:Y:S02]  /*4040*/  LOP3.LUT R0, RZ, UR4, RZ, 0x33, !PT ;  /* 0x00000004ff007c12 */ /* 0x004fe4000f8e33ff */
[----:B---3--:R-:W-:Y:S02]  /*4050*/  MOV R2, UR5 ;  /* 0x0000000500027c02 */ /* 0x008fe40008000f00 */
[----:B------:R-:W1:Y:S07]  /*4060*/  REDUX UR4, R0 ;  /* 0x00000000000473c4 */ /* 0x000e6e0000000000 */
[----:B------:R2:W-:Y:S01]  /*4070*/  @P0 ATOMS.AND RZ, [UR6+0x14], R2 ;  /* 0x00001402ffff098c */ /* 0x0005e2000a800006 */
[----:B-1----:R-:W-:-:S05]  /*4080*/  IMAD.U32 R0, RZ, RZ, UR4 ;  /* 0x00000004ff007e24 */ /* 0x002fca000f8e00ff */
[----:B------:R2:W-:Y:S01]  /*4090*/  @P0 ATOMS.AND RZ, [UR6+0x18], R0 ;  /* 0x00001800ffff098c */ /* 0x0005e2000a800006 */
[----:B------:R-:W-:Y:S05]  /*40a0*/  BRA `(.L_x_84) ;  /* 0x0000000000147947 */ /* 0x000fea0003800000 */
.L_x_83:
[----:B------:R-:W-:Y:S02]  /*40b0*/  MOV R2, 0x40d0 ;  /* 0x000040d000027802 */ /* 0x000fe40000000f00 */
[----:B---345:R-:W-:Y:S05]  /*40c0*/  CALL.REL.NOINC `($__internal_0_$__cuda_sm10x_tcgen05_guardrail_trap_col_being_dealloced_not_returned_by_alloc) ;  /* 0x0000006000207944 */ /* 0x038fea0003c00000 */
[----:B------:R-:W-:Y:S05]  /*40d0*/  BRA `(.L_x_84) ;  /* 0x0000000000087947 */ /* 0x000fea0003800000 */
.L_x_82:
[----:B------:R-:W-:Y:S02]  /*40e0*/  MOV R2, 0x4100 ;  /* 0x0000410000027802 */ /* 0x000fe40000000f00 */
[----:B---345:R-:W-:Y:S05]  /*40f0*/  CALL.REL.NOINC `($__internal_2_$__cuda_sm10x_tcgen05_guardrail_trap_unallocated_columns_being_dealloced) ;  /* 0x00000060002c7944 */ /* 0x038fea0003c00000 */
.L_x_84:
[----:B------:R-:W-:Y:S01]  /*4100*/  NOP ;  /* 0x0000000000007918 */ /* 0x000fe20000000000 */
[----:B----4-:R-:W-:Y:S05]  /*4110*/  EXIT ;  /* 0x000000000000794d */ /* 0x010fea0003800000 */
.L_x_55:
[----:B------:R-:W-:-:S09]  /*4120*/  UISETP.NE.OR UP5, UPT, UR10, 0x3, !UP5 ;  /* 0x000000030a00788c */ /* 0x000fd2000efa5670 */
[----:B------:R-:W-:Y:S05]  /*4130*/  BRA.U UP5, `(.L_x_85) ;  /* 0x0000001105087547 */ /* 0x000fea000b800000 */
[----:B------:R-:W1:Y:S01]  /*4140*/  LDC R0, c[0x0][0xb30] ;  /* 0x0002cc00ff007b82 */ /* 0x000e620000000800 */
[----:B------:R-:W2:Y:S01]  /*4150*/  LDCU.64 UR8, c[0x0][0x888] ;  /* 0x00011100ff0877ac */ /* 0x000ea20008000a00 */
[----:B------:R-:W-:Y:S02]  /*4160*/  HFMA2 R27, -RZ, RZ, 0, 0 ;  /* 0x00000000ff1b7431 */ /* 0x000fe400000001ff */
[----:B------:R-:W-:Y:S01]  /*4170*/  IMAD.MOV.U32 R29, RZ, RZ, 0x1 ;  /* 0x00000001ff1d7424 */ /* 0x000fe200078e00ff */
[----:B------:R-:W-:Y:S01]  /*4180*/  MOV R25, 0x2000 ;  /* 0x0000200000197802 */ /* 0x000fe20000000f00 */
[----:B------:R-:W3:Y:S01]  /*4190*/  LDCU.64 UR4, c[0x0][0x890] ;  /* 0x00011200ff0477ac */ /* 0x000ee20008000a00 */
[----:B------:R-:W-:Y:S01]  /*41a0*/  IMAD.MOV.U32 R28, RZ, RZ, RZ ;  /* 0x000000ffff1c7224 */ /* 0x000fe200078e00ff */
[----:B------:R-:W4:Y:S01]  /*41b0*/  LDC R24, c[0x0][0x370] ;  /* 0x0000dc00ff187b82 */ /* 0x000f220000000800 */
[----:B------:R-:W-:Y:S01]  /*41c0*/  UMOV UR7, 0x400 ;  /* 0x0000040000077882 */ /* 0x000fe20000000000 */
[----:B------:R-:W-:-:S02]  /*41d0*/  UPLOP3.LUT UP1, UPT, UPT, UPT, UPT, 0x40, 0x4 ;  /* 0x000000000004789c */ /* 0x000fc40003f2e870 */
[----:B------:R-:W-:-:S04]  /*41e0*/  ULEA UR7, UR37, UR7, 0x18 ;  /* 0x0000000725077291 */ /* 0x000fc8000f8ec0ff */
[----:B------:R-:W4:Y:S01]  /*41f0*/  LDC R3, c[0x0][0xb0c] ;  /* 0x0002c300ff037b82 */ /* 0x000f220000000800 */
[----:B------:R-:W-:Y:S02]  /*4200*/  UIADD3 UR13, UPT, UPT, UR7, 0x58, URZ ;  /* 0x00000058070d7890 */ /* 0x000fe4000fffe0ff */
[----:B--2---:R-:W-:Y:S02]  /*4210*/  UISETP.NE.U32.AND UP2, UPT, UR8, URZ, UPT ;  /* 0x000000ff0800728c */ /* 0x004fe4000bf45070 */
[----:B------:R-:W-:Y:S02]  /*4220*/  UIADD3 UR33, UPT, UPT, UR7, 0x40, URZ ;  /* 0x0000004007217890 */ /* 0x000fe4000fffe0ff */
[----:B---3--:R-:W-:Y:S01]  /*4230*/  UISETP.NE.U32.AND UP3, UPT, UR4, URZ, UPT ;  /* 0x000000ff0400728c */ /* 0x008fe2000bf65070 */
[----:B------:R-:W2:Y:S01]  /*4240*/  LDC R18, c[0x0][0xb20] ;  /* 0x0002c800ff127b82 */ /* 0x000ea20000000800 */
[----:B-1----:R-:W-:Y:S01]  /*4250*/  ISETP.NE.AND P1, PT, R0, 0x1, PT ;  /* 0x000000010000780c */ /* 0x002fe20003f25270 */
[----:B------:R-:W-:-:S02]  /*4260*/  UISETP.NE.AND.EX UP2, UPT, UR9, URZ, UPT, UP2 ;  /* 0x000000ff0900728c */ /* 0x000fc4000bf45320 */
[----:B------:R-:W-:Y:S02]  /*4270*/  UIADD3 UR25, UPT, UPT, UR7, 0x48, URZ ;  /* 0x0000004807197890 */ /* 0x000fe4000fffe0ff */
[----:B------:R-:W-:Y:S02]  /*4280*/  UIADD3 UR17, UPT, UPT, UR7, 0x50, URZ ;  /* 0x0000005007117890 */ /* 0x000fe4000fffe0ff */
[----:B------:R-:W1:Y:S01]  /*4290*/  LDC.64 R30, c[0x0][0x348] ;  /* 0x0000d200ff1e7b82 */ /* 0x000e620000000a00 */
[----:B------:R-:W-:Y:S02]  /*42a0*/  UPRMT UR13, UR37, 0x654, UR13 ;  /* 0x00000654250d7896 */ /* 0x000fe4000800000d */
[----:B------:R-:W-:-:S05]  /*42b0*/  UISETP.NE.AND.EX UP3, UPT, UR5, URZ, UPT, UP3 ;  /* 0x000000ff0500728c */ /* 0x000fca000bf65330 */
[----:B------:R-:W3:Y:S08]  /*42c0*/  LDC.64 R16, c[0x0][0xb10] ;  /* 0x0002c400ff107b82 */ /* 0x000ef00000000a00 */
[----:B------:R-:W1:Y:S08]  /*42d0*/  LDC.64 R6, c[0x0][0xb18] ;  /* 0x0002c600ff067b82 */ /* 0x000e700000000a00 */
[----:B------:R-:W1:Y:S08]  /*42e0*/  LDC.64 R4, c[0x0][0xb28] ;  /* 0x0002ca00ff047b82 */ /* 0x000e700000000a00 */
[----:B--2-4-:R-:W1:Y:S02]  /*42f0*/  LDC R19, c[0x0][0x374] ;  /* 0x0000dd00ff137b82 */ /* 0x014e640000000800 */
.L_x_96:
[C---:B------:R-:W-:Y:S02]  /*4300*/  LEA R0, R28.reuse, UR7, 0x3 ;  /* 0x000000071c007c11 */ /* 0x040fe4000f8e18ff */
[----:B------:R-:W-:Y:S02]  /*4310*/  SHF.L.U32 R2, R27, 0x1f, RZ ;  /* 0x0000001f1b027819 */ /* 0x000fe400000006ff */
[----:B------:R-:W-:Y:S02]  /*4320*/  LEA R20, R28, UR7, 0x4 ;  /* 0x000000071c147c11 */ /* 0x000fe4000f8e20ff */
[----:B--2---:R-:W2:Y:S02]  /*4330*/  SYNCS.PHASECHK.TRANS64.TRYWAIT P0, [R0+URZ+0x90], R2 ;  /* 0x00009002000075a7 */ /* 0x004ea400080011ff */
[----:B--2---:R-:W-:Y:S05]  /*4340*/  @!P0 BRA `(.L_x_86) ;  /* 0x0000005800308947 */ /* 0x004fea0003800000 */
.L_x_179:
[----:B------:R-:W-:Y:S01]  /*4350*/  ISETP.GE.AND P0, PT, R40, 0x1, PT ;  /* 0x000000012800780c */ /* 0x000fe20003f06270 */
[----:B------:R-:W4:Y:S01]  /*4360*/  LDS.128 R20, [R20+0x120] ;  /* 0x0001200014147984 */ /* 0x000f220000000c00 */
[----:B--2---:R-:W-:Y:S01]  /*4370*/  VIADD R0, R0, 0xa0 ;  /* 0x000000a000007836 */ /* 0x004fe20000000000 */
[----:B------:R-:W-:Y:S01]  /*4380*/  @!PT LDS RZ, [RZ] ;  /* 0x00000000fffff984 */ /* 0x000fe20000000800 */
[----:B------:R-:W-:Y:S01]  /*4390*/  @!PT LDS RZ, [RZ] ;  /* 0x00000000fffff984 */ /* 0x000fe20000000800 */
[----:B------:R-:W-:Y:S01]  /*43a0*/  @!PT LDS RZ, [RZ] ;  /* 0x00000000fffff984 */ /* 0x000fe20000000800 */
[----:B------:R-:W-:Y:S01]  /*43b0*/  @!PT LDS RZ, [RZ] ;  /* 0x00000000fffff984 */ /* 0x000fe20000000800 */
[----:B------:R2:W-:Y:S06]  /*43c0*/  MEMBAR.ALL.CTA ;  /* 0x0000000000007992 */ /* 0x0005ec0000008000 */
[----:B--2---:R-:W2:Y:S01]  /*43d0*/  FENCE.VIEW.ASYNC.S ;  /* 0x00000000000073c6 */ /* 0x004ea20000000000 */
[----:B------:R-:W-:Y:S04]  /*43e0*/  PRMT R0, RZ, 0x654, R0 ;  /* 0x00000654ff007816 */ /* 0x000fe80000000000 */
[----:B--2---:R2:W-:Y:S01]  /*43f0*/  SYNCS.ARRIVE.TRANS64.RED.A1T0 RZ, [R0+URZ], RZ ;  /* 0x000000ff00ff79a7 */ /* 0x0045e200081004ff */
[----:B----4-:R-:W-:Y:S11]  /*4400*/  LOP3.LUT P3, RZ, R22, 0x1, RZ, 0xc0, !PT ;  /* 0x0000000116ff7812 */ /* 0x010ff6000786c0ff */
[----:B------:R-:W-:Y:S02]  /*4410*/  @!UPT UIADD3 URZ, UPT, UPT, URZ, URZ, URZ ;  /* 0x000000fffffff290 */ /* 0x000fe4000fffe0ff */
[----:B------:R-:W-:Y:S02]  /*4420*/  @P3 MOV R11, R20 ;  /* 0x00000014000b3202 */ /* 0x000fe40000000f00 */
[----:B------:R-:W-:Y:S01]  /*4430*/  @P3 LOP3.LUT R10, R21, 0xffff, RZ, 0xc0, !PT ;  /* 0x0000ffff150a3812 */ /* 0x000fe200078ec0ff */
[----:B--2---:R-:W-:Y:S06]  /*4440*/  @!P0 BRA `(.L_x_87) ;  /* 0x0000000000a48947 */ /* 0x004fec0003800000 */
[-C--:B-1----:R-:W-:Y:S01]  /*4450*/  IMAD.HI.U32 R0, R19, R7.reuse, RZ ;  /* 0x0000000713007227 */ /* 0x082fe200078e00ff */
[----:B------:R-:W-:Y:S02]  /*4460*/  ISETP.NE.AND P0, PT, R6, 0x1, PT ;  /* 0x000000010600780c */ /* 0x000fe40003f05270 */
[----:B------:R-:W-:Y:S01]  /*4470*/  ISETP.NE.AND P2, PT, R40, 0x1, PT ;  /* 0x000000012800780c */ /* 0x000fe20003f45270 */
[----:B---3--:R-:W-:Y:S01]  /*4480*/  IMAD.HI.U32 R9, R24, R16, RZ ;  /* 0x0000001018097227 */ /* 0x008fe200078e00ff */
[----:B------:R-:W-:Y:S02]  /*4490*/  SHF.R.U32.HI R0, RZ, R18, R0 ;  /* 0x00000012ff007219 */ /* 0x000fe40000011600 */
[----:B------:R-:W-:Y:S01]  /*44a0*/  ISETP.NE.AND P4, PT, R3, 0x1, PT ;  /* 0x000000010300780c */ /* 0x000fe20003f85270 */
[----:B------:R-:W-:Y:S01]  /*44b0*/  IMAD.HI.U32 R13, R10, R7, RZ ;  /* 0x000000070a0d7227 */ /* 0x000fe200078e00ff */
[----:B------:R-:W-:Y:S02]  /*44c0*/  SHF.R.U32.HI R9, RZ, R17, R9 ;  /* 0x00000011ff097219 */ /* 0x000fe40000011609 */
[----:B------:R-:W-:Y:S01]  /*44d0*/  SEL R0, R19, R0, !P0 ;  /* 0x0000000013007207 */ /* 0x000fe20004000000 */
[----:B------:R-:W-:Y:S01]  /*44e0*/  IMAD.HI.U32 R12, R11, R16, RZ ;  /* 0x000000100b0c7227 */ /* 0x000fe200078e00ff */
[----:B------:R-:W-:Y:S03]  /*44f0*/  SEL R9, R24, R9, !P4 ;  /* 0x0000000918097207 */ /* 0x000fe60006000000 */
[-C--:B------:R-:W-:Y:S01]  /*4500*/  IMAD.HI.U32 R8, R0, R4.reuse, RZ ;  /* 0x0000000400087227 */ /* 0x080fe200078e00ff */
[----:B------:R-:W-:Y:S03]  /*4510*/  SHF.R.U32.HI R12, RZ, R17, R12 ;  /* 0x00000011ff0c7219 */ /* 0x000fe6000001160c */
[----:B------:R-:W-:Y:S01]  /*4520*/  IMAD.HI.U32 R2, R9, R4, RZ ;  /* 0x0000000409027227 */ /* 0x000fe200078e00ff */
[-C--:B------:R-:W-:Y:S02]  /*4530*/  @P2 SHF.R.U32.HI R0, RZ, R5.reuse, R8 ;  /* 0x00000005ff002219 */ /* 0x080fe40000011608 */
[----:B------:R-:W-:Y:S02]  /*4540*/  SHF.R.U32.HI R8, RZ, R18, R13 ;  /* 0x00000012ff087219 */ /* 0x000fe4000001160d */
[----:B------:R-:W-:Y:S01]  /*4550*/  @P2 SHF.R.U32.HI R9, RZ, R5, R2 ;  /* 0x00000005ff092219 */ /* 0x000fe20000011602 */
[----:B------:R-:W-:Y:S01]  /*4560*/  IMAD R0, R40, R0, RZ ;  /* 0x0000000028007224 */ /* 0x000fe200078e02ff */
[----:B------:R-:W-:Y:S02]  /*4570*/  SEL R8, R10, R8, !P0 ;  /* 0x000000080a087207 */ /* 0x000fe40004000000 */
[----:B------:R-:W-:Y:S01]  /*4580*/  SEL R2, R11, R12, !P4 ;  /* 0x0000000c0b027207 */ /* 0x000fe20006000000 */
[----:B------:R-:W-:Y:S01]  /*4590*/  IMAD R12, R40, R9, RZ ;  /* 0x00000009280c7224 */ /* 0x000fe200078e02ff */
[C---:B------:R-:W-:Y:S01]  /*45a0*/  ISETP.GE.AND P0, PT, R8.reuse, R0, PT ;  /* 0x000000000800720c */ /* 0x040fe20003f06270 */
[----:B------:R-:W-:Y:S03]  /*45b0*/  IMAD.HI.U32 R0, R8, R4, RZ ;  /* 0x0000000408007227 */ /* 0x000fe600078e00ff */
[----:B------:R-:W-:Y:S02]  /*45c0*/  ISETP.GE.OR P0, PT, R2, R12, P0 ;  /* 0x0000000c0200720c */ /* 0x000fe40000706670 */
[-C--:B------:R-:W-:Y:S04]  /*45d0*/  SHF.R.U32.HI R0, RZ, R5.reuse, R0 ;  /* 0x00000005ff007219 */ /* 0x080fe80000011600 */
[----:B------:R-:W-:Y:S05]  /*45e0*/  SEL R13, R8, R0, !P2 ;  /* 0x00000000080d7207 */ /* 0x000fea0005000000 */
[----:B------:R-:W-:Y:S02]  /*45f0*/  IMAD.MOV R12, RZ, RZ, -R13 ;  /* 0x000000ffff0c7224 */ /* 0x000fe400078e0a0d */
[----:B------:R-:W-:Y:S04]  /*4600*/  @!P0 IMAD.HI.U32 R0, R2, R4, RZ ;  /* 0x0000000402008227 */ /* 0x000fe800078e00ff */
[----:B------:R-:W-:Y:S01]  /*4610*/  IMAD R12, R40, R12, R8 ;  /* 0x0000000c280c7224 */ /* 0x000fe200078e0208 */
[----:B------:R-:W-:Y:S04]  /*4620*/  @!P0 SHF.R.U32.HI R0, RZ, R5, R0 ;  /* 0x00000005ff008219 */ /* 0x000fe80000011600 */
[----:B------:R-:W-:Y:S04]  /*4630*/  @!P0 SEL R0, R2, R0, !P2 ;  /* 0x0000000002008207 */ /* 0x000fe80005000000 */
[----:B------:R-:W-:Y:S01]  /*4640*/  @!P0 IADD3 R13, PT, PT, R13, -R0, RZ ;  /* 0x800000000d0d8210 */ /* 0x000fe20007ffe0ff */
[----:B------:R-:W-:Y:S01]  /*4650*/  @!P0 IMAD R0, R9, R12, R0 ;  /* 0x0000000c09008224 */ /* 0x000fe200078e0200 */
[----:B------:R-:W-:Y:S01]  /*4660*/  IADD3 R9, PT, PT, -R8, RZ, RZ ;  /* 0x000000ff08097210 */ /* 0x000fe20007ffe1ff */
[--C-:B------:R-:W-:Y:S02]  /*4670*/  IMAD.MOV R12, RZ, RZ, -R2.reuse ;  /* 0x000000ffff0c7224 */ /* 0x100fe400078e0a02 */
[----:B------:R-:W-:Y:S02]  /*4680*/  @!P0 IMAD R8, R13, R40, R2 ;  /* 0x000000280d088224 */ /* 0x000fe400078e0202 */
[----:B------:R-:W-:Y:S02]  /*4690*/  @!P0 IMAD.MOV.U32 R2, RZ, RZ, R0 ;  /* 0x000000ffff028224 */ /* 0x000fe400078e0000 */
[----:B------:R-:W-:Y:S02]  /*46a0*/  IMAD R11, R3, R12, R11 ;  /* 0x0000000c030b7224 */ /* 0x000fe400078e020b */
[----:B------:R-:W-:Y:S02]  /*46b0*/  IMAD R10, R6, R9, R10 ;  /* 0x00000009060a7224 */ /* 0x000fe400078e020a */
[----:B------:R-:W-:Y:S02]  /*46c0*/  IMAD R11, R2, R3, R11 ;  /* 0x00000003020b7224 */ /* 0x000fe400078e020b */
[----:B------:R-:W-:Y:S02]  /*46d0*/  IMAD R10, R8, R6, R10 ;  /* 0x00000006080a7224 */ /* 0x000fe400078e020a */
.L_x_87:
[----:B------:R-:W-:Y:S05]  /*46e0*/  BRA.U UP1, `(.L_x_88) ;  /* 0x0000000101107547 */ /* 0x000fea000b800000 */
[----:B------:R-:W-:Y:S04]  /*46f0*/  MOV R2, UR6 ;  /* 0x0000000600027c02 */ /* 0x000fe80008000f00 */
[----:B------:R-:W-:Y:S04]  /*4700*/  SHF.L.U32 R2, R2, 0x1f, RZ ;  /* 0x0000001f02027819 */ /* 0x000fe800000006ff */
[----:B------:R-:W2:Y:S02]  /*4710*/  SYNCS.PHASECHK.TRANS64.TRYWAIT P0, [UR7+0x88], R2 ;  /* 0x00008802ff0075a7 */ /* 0x000ea40008001107 */
[----:B--2---:R-:W-:Y:S05]  /*4720*/  @!P0 BRA `(.L_x_89) ;  /* 0x00000054004c8947 */ /* 0x004fea0003800000 */
.L_x_88:
[----:B------:R-:W-:Y:S02]  /*4730*/  R2UR UR35, R14 ;  /* 0x000000000e2372ca */ /* 0x000fe400000e0000 */
[----:B------:R-:W-:Y:S02]  /*4740*/  R2UR UR34, R15 ;  /* 0x000000000f2272ca */ /* 0x000fe400000e0000 */
[----:B------:R-:W-:Y:S02]  /*4750*/  ISETP.NE.U32.AND P2, PT, RZ, UR4, PT ;  /* 0x00000004ff007c0c */ /* 0x000fe4000bf45070 */
[----:B------:R-:W-:Y:S02]  /*4760*/  SHF.L.U32 R14, R29, 0x1f, RZ ;  /* 0x0000001f1d0e7819 */ /* 0x000fe400000006ff */
[----:B------:R-:W-:Y:S05]  /*4770*/  ISETP.NE.AND.EX P2, PT, RZ, UR5, PT, P2 ;  /* 0x00000005ff007c0c */ /* 0x000fea000bf45320 */
[----:B------:R-:W-:Y:S02]  /*4780*/  USHF.L.U32 UR35, UR35, 0x7, URZ ;  /* 0x0000000723237899 */ /* 0x000fe400080006ff */
[----:B------:R-:W-:Y:S01]  /*4790*/  USHF.L.U32 UR34, UR34, 0x7, URZ ;  /* 0x0000000722227899 */ /* 0x000fe200080006ff */
[----:B------:R-:W-:Y:S11]  /*47a0*/  BRA.U !UP3, `(.L_x_90) ;  /* 0x000000010b347547 */ /* 0x000ff6000b800000 */
[----:B------:R-:W-:Y:S01]  /*47b0*/  UPLOP3.LUT UP0, UPT, UPT, UPT, UP2, 0x80, 0x8 ;  /* 0x000000000008789c */ /* 0x000fe20003f0f020 */
[----:B--2---:R-:W-:Y:S02]  /*47c0*/  HFMA2 R0, -RZ, RZ, 0, 5.9604644775390625e-08 ;  /* 0x00000001ff007431 */ /* 0x004fe400000001ff */
[----:B------:R-:W-:Y:S03]  /*47d0*/  IMAD.MOV.U32 R92, RZ, RZ, 0x1 ;  /* 0x00000001ff5c7424 */ /* 0x000fe600078e00ff */
[----:B------:R-:W-:Y:S05]  /*47e0*/  PLOP3.LUT P0, PT, PT, PT, UP0, 0x80, 0x8 ;  /* 0x000000000008781c */ /* 0x000fea0003f0f008 */
[----:B------:R-:W2:Y:S01]  /*47f0*/  @UP0 LDCU.64 UR10, c[0x0][0x888] ;  /* 0x00011100ff0a07ac */ /* 0x000ea20008000a00 */
[----:B------:R-:W-:Y:S07]  /*4800*/  @UP0 UIMAD UR8, UR36, UR4, URZ ;  /* 0x00000004240802a4 */ /* 0x000fee000f8e02ff */
[----:B------:R-:W-:Y:S01]  /*4810*/  @!P0 PRMT R92, R0, 0x7610, R92 ;  /* 0x00007610005c8816 */ /* 0x000fe2000000005c */
[----:B--2---:R-:W-:Y:S03]  /*4820*/  @UP0 UIMAD.WIDE UR10, UR8, 0x4, UR10 ;  /* 0x00000004080a08a5 */ /* 0x004fe6000f8e020a */
[----:B------:R-:W2:Y:S03]  /*4830*/  @!UP0 LDCU UR8, c[0x0][0x880] ;  /* 0x00011000ff0887ac */ /* 0x000ea60008000800 */
[----:B------:R-:W-:Y:S01]  /*4840*/  IMAD.U32 R8, RZ, RZ, UR10 ;  /* 0x0000000aff087e24 */ /* 0x000fe2000f8e00ff */
[----:B------:R-:W-:Y:S05]  /*4850*/  MOV R9, UR11 ;  /* 0x0000000b00097c02 */ /* 0x000fea0008000f00 */
[----:B-----5:R4:W5:Y:S02]  /*4860*/  @P0 LDG.E R49, desc[UR46][R8.64] ;  /* 0x0000002e08310981 */ /* 0x020964000c1e1900 */
[----:B--2-4-:R-:W-:Y:S07]  /*4870*/  @!P0 IMAD.U32 R49, RZ, RZ, UR8 ;  /* 0x00000008ff318e24 */ /* 0x014fee000f8e00ff */
.L_x_90:
[----:B-----5:R-:W-:Y:S01]  /*4880*/  @!P2 FSETP.EQ.AND P0, PT, R49, RZ, PT ;  /* 0x000000ff3100a20b */ /* 0x020fe20003f02000 */
[----:B------:R-:W-:Y:S01]  /*4890*/  @!UPT UIADD3 URZ, UPT, UPT, URZ, URZ, URZ ;  /* 0x000000fffffff290 */ /* 0x000fe2000fffe0ff */
[----:B------:R-:W-:Y:S11]  /*48a0*/  @!P2 BRA `(.L_x_91) ;  /* 0x000000000014a947 */ /* 0x000ff60003800000 */
[----:B------:R-:W-:Y:S02]  /*48b0*/  LOP3.LUT P2, RZ, R92, 0xff, RZ, 0xc0, !PT ;  /* 0x000000ff5cff7812 */ /* 0x000fe4000784c0ff */
[----:B------:R-:W-:Y:S04]  /*48c0*/  PLOP3.LUT P0, PT, PT, PT, UP0, 0x80, 0x8 ;  /* 0x000000000008781c */ /* 0x000fe80003f0f008 */
[----:B------:R-:W-:Y:S07]  /*48d0*/  PLOP3.LUT P0, PT, P0, PT, PT, 0x8, 0x80 ;  /* 0x000000000080781c */ /* 0x000fee000070e170 */
[----:B------:R-:W-:Y:S11]  /*48e0*/  @P2 FSETP.EQ.AND P0, PT, R49, RZ, PT ;  /* 0x000000ff3100220b */ /* 0x000ff60003f02000 */
[----:B------:R-:W-:Y:S02]  /*48f0*/  @!UPT UIADD3 URZ, UPT, UPT, URZ, URZ, URZ ;  /* 0x000000fffffff290 */ /* 0x000fe4000fffe0ff */
.L_x_91:
[----:B------:R-:W4:Y:S01]  /*4900*/  SYNCS.PHASECHK.TRANS64.TRYWAIT P2, [UR7+0x60], R14 ;  /* 0x0000600eff0075a7 */ /* 0x000f220008041107 */
[----:B------:R-:W-:Y:S04]  /*4910*/  ELECT P4, URZ, PT ;  /* 0x0000000000ff782f */ /* 0x000fe80003880000 */
[----:B------:R-:W-:Y:S11]  /*4920*/  PLOP3.LUT P4, PT, P0, P4, PT, 0xf2, 0x2f ;  /* 0x00000000002f781c */ /* 0x000ff60000789e72 */
[----:B------:R-:W-:Y:S02]  /*4930*/  @!UPT UIADD3 URZ, UPT, UPT, URZ, URZ, URZ ;  /* 0x000000fffffff290 */ /* 0x000fe4000fffe0ff */
[----:B-1----:R-:W-:Y:S05]  /*4940*/  @!P4 IADD3 R8, P0, PT, R30, 0x580, RZ ;  /* 0x000005801e08c810 */ /* 0x002fea0007f1e0ff */
[----:B--2---:R-:W-:Y:S01]  /*4950*/  @!P4 IMAD.X R2, RZ, RZ, R31, P0 ;  /* 0x000000ffff02c224 */ /* 0x004fe200000e061f */
[----:B----4-:R-:W-:Y:S07]  /*4960*/  @!P2 BRA `(.L_x_92) ;  /* 0x0000005000d4a947 */ /* 0x010fee0003800000 */
.L_x_182:
[----:B------:R-:W-:Y:S01]  /*4970*/  @!P4 R2UR UR8, R2 ;  /* 0x000000000208c2ca */ /* 0x000fe200000e0000 */
[----:B------:R-:W-:Y:S01]  /*4980*/  VOTEU.ALL UP1, P4 ;  /* 0x0000000000ff7886 */ /* 0x000fe20002020000 */
[----:B------:R-:W-:Y:S01]  /*4990*/  @!P4 R2UR UR9, R8 ;  /* 0x000000000809c2ca */ /* 0x000fe200000e0000 */
[----:B-1----:R-:W-:Y:S01]  /*49a0*/  @!P4 IMAD.MOV.U32 R0, RZ, RZ, 0x2000 ;  /* 0x00002000ff00c424 */ /* 0x002fe200078e00ff */
[----:B------:R-:W-:Y:S01]  /*49b0*/  UMOV UR10, 0x0 ;  /* 0x00000000000a7882 */ /* 0x000fe20000000000 */
[----:B------:R-:W-:Y:S01]  /*49c0*/  UMOV UR11, 0x10000000 ;  /* 0x10000000000b7882 */ /* 0x000fe20000000000 */
[----:B------:R-:W-:Y:S01]  /*49d0*/  @!UP1 UIADD3 UR32, UPT, UPT, UR7, 0x200, URZ ;  /* 0x0000020007209890 */ /* 0x000fe2000fffe0ff */
[----:B------:R-:W-:Y:S06]  /*49e0*/  VOTEU.ALL UP1, P4 ;  /* 0x0000000000ff7886 */ /* 0x000fec0002020000 */
[----:B------:R-:W-:Y:S01]  /*49f0*/  IMAD.U32 R9, RZ, RZ, UR8 ;  /* 0x00000008ff097e24 */ /* 0x000fe2000f8e00ff */
[----:B------:R-:W-:Y:S01]  /*4a00*/  UPRMT UR8, UR37, 0x654, UR33 ;  /* 0x0000065425087896 */ /* 0x000fe20008000021 */
[----:B------:R-:W-:Y:S03]  /*4a10*/  IMAD.U32 R8, RZ, RZ, UR9 ;  /* 0x00000009ff087e24 */ /* 0x000fe6000f8e00ff */
[----:B------:R-:W-:Y:S02]  /*4a20*/  @!P4 R2UR UR15, R9 ;  /* 0x00000000090fc2ca */ /* 0x000fe400000e0000 */
[----:B------:R-:W-:Y:S02]  /*4a30*/  @!P4 R2UR UR14, R8 ;  /* 0x00000000080ec2ca */ /* 0x000fe400000e0000 */
[----:B------:R-:W-:Y:S05]  /*4a40*/  @!P4 IADD3 R8, P0, PT, R30, 0x580, RZ ;  /* 0x000005801e08c810 */ /* 0x000fea0007f1e0ff */
[----:B------:R-:W-:Y:S06]  /*4a50*/  @!P4 IMAD.X R2, RZ, RZ, R31, P0 ;  /* 0x000000ffff02c224 */ /* 0x000fec00000e061f */
[----:B------:R1:W-:Y:S01]  /*4a60*/  @!UP1 UTMALDG.3D [UR32], [UR14], desc[UR10] ;  /* 0x00000a200e0095b4 */ /* 0x0003e20008011000 */
[----:B------:R1:W-:Y:S01]  /*4a70*/  @!P4 SYNCS.ARRIVE.TRANS64.RED.A0TR RZ, [UR7+0x40], R0 ;  /* 0x00004000ffffc9a7 */ /* 0x0003e20008300407 */
[----:B------:R-:W-:Y:S01]  /*4a80*/  SYNCS.ARRIVE.TRANS64.RED.A1T0 RZ, [UR8], RZ ;  /* 0x000000ffffff79a7 */ /* 0x000fe20008100408 */
[----:B------:R-:W2:Y:S02]  /*4a90*/  SYNCS.PHASECHK.TRANS64.TRYWAIT P2, [UR7+0x68], R14 ;  /* 0x0000680eff0075a7 */ /* 0x000ea40008041107 */
[----:B-12---:R-:W-:Y:S05]  /*4aa0*/  @!P2 BRA `(.L_x_93) ;  /* 0x00000050009ca947 */ /* 0x006fea0003800000 */
.L_x_184:
[----:B------:R-:W-:Y:S01]  /*4ab0*/  @!P4 R2UR UR8, R2 ;  /* 0x000000000208c2ca */ /* 0x000fe200000e0000 */
[----:B------:R-:W-:Y:S01]  /*4ac0*/  VOTEU.ALL UP1, P4 ;  /* 0x0000000000ff7886 */ /* 0x000fe20002020000 */
[----:B------:R-:W-:Y:S01]  /*4ad0*/  @!P4 R2UR UR9, R8 ;  /* 0x000000000809c2ca */ /* 0x000fe200000e0000 */
[----:B-1----:R-:W-:Y:S01]  /*4ae0*/  @!P4 IMAD.MOV.U32 R0, RZ, RZ, 0x2000 ;  /* 0x00002000ff00c424 */ /* 0x002fe200078e00ff */
[----:B------:R-:W-:Y:S01]  /*4af0*/  UMOV UR10, 0x0 ;  /* 0x00000000000a7882 */ /* 0x000fe20000000000 */
[----:B------:R-:W-:Y:S01]  /*4b00*/  UMOV UR11, 0x10000000 ;  /* 0x10000000000b7882 */ /* 0x000fe20000000000 */
[----:B------:R-:W-:Y:S02]  /*4b10*/  @!UP1 UIADD3 UR26, UPT, UPT, UR34, 0x20, URZ ;  /* 0x00000020221a9890 */ /* 0x000fe4000fffe0ff */
[----:B------:R-:W-:Y:S01]  /*4b20*/  @!UP1 UIADD3 UR24, UPT, UPT, UR7, 0x2200, URZ ;  /* 0x0000220007189890 */ /* 0x000fe2000fffe0ff */
[----:B------:R-:W-:Y:S01]  /*4b30*/  VOTEU.ALL UP1, P4 ;  /* 0x0000000000ff7886 */ /* 0x000fe20002020000 */
[----:B------:R-:W-:Y:S01]  /*4b40*/  UMOV UR27, UR35 ;  /* 0x00000023001b7c82 */ /* 0x000fe20008000000 */
[----:B------:R-:W-:Y:S02]  /*4b50*/  UMOV UR28, UR36 ;  /* 0x00000024001c7c82 */ /* 0x000fe40008000000 */
        /* <DEDUP_REMOVED lines=12> */
.L_x_186:
[----:B------:R-:W2:Y:S01]  /*4c20*/  LDC.64 R12, c[0x0][0xb18] ;  /* 0x0002c600ff0c7b82 */ /* 0x000ea20000000a00 */
[----:B------:R-:W-:Y:S01]  /*4c30*/  @!P4 R2UR UR8, R2 ;  /* 0x000000000208c2ca */ /* 0x000fe200000e0000 */
[----:B------:R-:W-:Y:S01]  /*4c40*/  VOTEU.ALL UP1, P4 ;  /* 0x0000000000ff7886 */ /* 0x000fe20002020000 */
[----:B------:R-:W-:Y:S01]  /*4c50*/  @!P4 R2UR UR9, R8 ;  /* 0x000000000809c2ca */ /* 0x000fe200000e0000 */
[----:B-1----:R-:W-:Y:S01]  /*4c60*/  @!P4 IMAD.MOV.U32 R0, RZ, RZ, 0x2000 ;  /* 0x00002000ff00c424 */ /* 0x002fe200078e00ff */
[----:B------:R-:W-:Y:S03]  /*4c70*/  UMOV UR10, 0x0 ;  /* 0x00000000000a7882 */ /* 0x000fe60000000000 */
[----:B------:R-:W1:Y:S01]  /*4c80*/  @!P1 LDC R2, c[0x0][0xb0c] ;  /* 0x0002c300ff029b82 */ /* 0x000e620000000800 */
[----:B------:R-:W-:Y:S01]  /*4c90*/  @!UP1 UIADD3 UR18, UPT, UPT, UR34, 0x40, URZ ;  /* 0x0000004022129890 */ /* 0x000fe2000fffe0ff */
[----:B------:R-:W-:Y:S01]  /*4ca0*/  @P3 SHF.R.U32.HI R26, RZ, 0x10, R21 ;  /* 0x00000010ff1a3819 */ /* 0x000fe20000011615 */
[----:B------:R-:W-:Y:S01]  /*4cb0*/  @!UP1 UIADD3 UR16, UPT, UPT, UR7, 0x4200, URZ ;  /* 0x0000420007109890 */ /* 0x000fe2000fffe0ff */
[----:B------:R-:W-:Y:S01]  /*4cc0*/  VIADD R28, R28, 0x1 ;  /* 0x000000011c1c7836 */ /* 0x000fe20000000000 */
[----:B------:R-:W-:Y:S01]  /*4cd0*/  VOTEU.ALL UP1, P4 ;  /* 0x0000000000ff7886 */ /* 0x000fe20002020000 */
[----:B------:R-:W-:Y:S01]  /*4ce0*/  UMOV UR11, 0x10000000 ;  /* 0x10000000000b7882 */ /* 0x000fe20000000000 */
[----:B------:R-:W-:Y:S01]  /*4cf0*/  UMOV UR19, UR35 ;  /* 0x0000002300137c82 */ /* 0x000fe20008000000 */
[----:B------:R-:W-:Y:S01]  /*4d00*/  IMAD.U32 R9, RZ, RZ, UR8 ;  /* 0x00000008ff097e24 */ /* 0x000fe2000f8e00ff */
[----:B------:R-:W-:Y:S01]  /*4d10*/  UMOV UR20, UR36 ;  /* 0x0000002400147c82 */ /* 0x000fe20008000000 */
[----:B------:R-:W-:Y:S01]  /*4d20*/  IMAD.U32 R8, RZ, RZ, UR9 ;  /* 0x00000009ff087e24 */ /* 0x000fe2000f8e00ff */
[----:B------:R-:W-:Y:S02]  /*4d30*/  UPRMT UR8, UR37, 0x654, UR17 ;  /* 0x0000065425087896 */ /* 0x000fe40008000011 */
[----:B------:R-:W-:Y:S02]  /*4d40*/  @!P4 R2UR UR15, R9 ;  /* 0x00000000090fc2ca */ /* 0x000fe400000e0000 */
[----:B------:R-:W-:Y:S02]  /*4d50*/  @!P4 R2UR UR14, R8 ;  /* 0x00000000080ec2ca */ /* 0x000fe400000e0000 */
[----:B------:R-:W4:Y:S11]  /*4d60*/  LDC.64 R8, c[0x0][0xb10] ;  /* 0x0002c400ff087b82 */ /* 0x000f360000000a00 */
[----:B------:R1:W-:Y:S01]  /*4d70*/  @!UP1 UTMALDG.3D [UR16], [UR14], desc[UR10] ;  /* 0x00000a100e0095b4 */ /* 0x0003e20008011000 */
[----:B------:R5:W-:Y:S01]  /*4d80*/  @!P4 SYNCS.ARRIVE.TRANS64.RED.A0TR RZ, [UR7+0x50], R0 ;  /* 0x00005000ffffc9a7 */ /* 0x000be20008300407 */
[C---:B----4-:R-:W-:Y:S01]  /*4d90*/  @!P1 IMAD.HI.U32 R8, R11.reuse, R8, RZ ;  /* 0x000000080b089227 */ /* 0x050fe200078e00ff */
[----:B--2---:R-:W-:Y:S02]  /*4da0*/  @!P1 ISETP.NE.AND P0, PT, R12, 0x1, PT ;  /* 0x000000010c00980c */ /* 0x004fe40003f05270 */
[----:B-1----:R-:W-:Y:S01]  /*4db0*/  @!P1 ISETP.NE.AND P2, PT, R2, 0x1, PT ;  /* 0x000000010200980c */ /* 0x002fe20003f45270 */
[----:B------:R-:W-:Y:S01]  /*4dc0*/  SYNCS.ARRIVE.TRANS64.RED.A1T0 RZ, [UR8], RZ ;  /* 0x000000ffffff79a7 */ /* 0x000fe20008100408 */
[C---:B------:R-:W-:Y:S01]  /*4dd0*/  @!P1 IMAD.HI.U32 R13, R10.reuse, R13, RZ ;  /* 0x0000000d0a0d9227 */ /* 0x040fe200078e00ff */
[----:B------:R-:W-:Y:S04]  /*4de0*/  @!P1 SHF.R.U32.HI R8, RZ, R9, R8 ;  /* 0x00000009ff089219 */ /* 0x000fe80000011608 */
[----:B------:R-:W-:Y:S01]  /*4df0*/  @!P1 SEL R8, R11, R8, !P2 ;  /* 0x000000080b089207 */ /* 0x000fe20005000000 */
[----:B------:R-:W1:Y:S01]  /*4e00*/  SYNCS.PHASECHK.TRANS64.TRYWAIT P5, [UR7+0x78], R14 ;  /* 0x0000780eff0075a7 */ /* 0x000e6200080a1107 */
[----:B-----5:R-:W2:Y:S02]  /*4e10*/  @!P1 LDC R0, c[0x0][0xb20] ;  /* 0x0002c800ff009b82 */ /* 0x020ea40000000800 */
[----:B--2---:R-:W-:Y:S04]  /*4e20*/  @!P1 SHF.R.U32.HI R0, RZ, R0, R13 ;  /* 0x00000000ff009219 */ /* 0x004fe8000001160d */
[----:B------:R-:W-:Y:S05]  /*4e30*/  @!P1 SEL R9, R10, R0, !P0 ;  /* 0x000000000a099207 */ /* 0x000fea0004000000 */
[----:B------:R-:W-:Y:S02]  /*4e40*/  @!P1 IMAD.IADD R0, R9, 0x1, -R8 ;  /* 0x0000000109009824 */ /* 0x000fe400078e0a08 */
[----:B------:R-:W-:Y:S02]  /*4e50*/  @!P1 IMAD.IADD R8, R8, 0x1, -R9 ;  /* 0x0000000108089824 */ /* 0x000fe400078e0a09 */
[----:B------:R-:W-:Y:S02]  /*4e60*/  @!P1 IMAD R11, R0, R2, R11 ;  /* 0x00000002000b9224 */ /* 0x000fe400078e020b */
[----:B------:R-:W-:Y:S01]  /*4e70*/  @!P1 IMAD R10, R8, R12, R10 ;  /* 0x0000000c080a9224 */ /* 0x000fe200078e020a */
[----:B-1----:R-:W-:Y:S06]  /*4e80*/  @!P5 BRA `(.L_x_95) ;  /* 0x0000004c00d4d947 */ /* 0x002fec0003800000 */
.L_x_188:
[----:B------:R-:W-:Y:S01]  /*4e90*/  @!P4 IADD3 R2, P0, PT, R30, 0x580, RZ ;  /* 0x000005801e02c810 */ /* 0x000fe20007f1e0ff */
[----:B------:R-:W-:Y:S01]  /*4ea0*/  VOTEU.ALL UP1, P4 ;  /* 0x0000000000ff7886 */ /* 0x000fe20002020000 */
[----:B------:R-:W-:Y:S01]  /*4eb0*/  UMOV UR18, 0x0 ;  /* 0x0000000000127882 */ /* 0x000fe20000000000 */
[----:B------:R-:W-:Y:S01]  /*4ec0*/  UMOV UR19, 0x10000000 ;  /* 0x1000000000137882 */ /* 0x000fe20000000000 */
[----:B------:R-:W-:Y:S01]  /*4ed0*/  @!P4 R2UR UR9, R2 ;  /* 0x000000000209c2ca */ /* 0x000fe200000e0000 */
[----:B-1----:R-:W-:Y:S01]  /*4ee0*/  @!P4 IMAD.X R0, RZ, RZ, R31, P0 ;  /* 0x000000ffff00c224 */ /* 0x002fe200000e061f */
[----:B------:R-:W-:Y:S01]  /*4ef0*/  @!UP1 UIADD3 UR10, UPT, UPT, UR34, 0x60, URZ ;  /* 0x00000060220a9890 */ /* 0x000fe2000fffe0ff */
[----:B------:R-:W-:Y:S01]  /*4f00*/  ISETP.NE.AND P0, PT, R28, 0x2, PT ;  /* 0x000000021c00780c */ /* 0x000fe20003f05270 */
[----:B------:R-:W-:Y:S01]  /*4f10*/  UMOV UR11, UR35 ;  /* 0x00000023000b7c82 */ /* 0x000fe20008000000 */
[----:B------:R-:W-:Y:S01]  /*4f20*/  UMOV UR12, UR36 ;  /* 0x00000024000c7c82 */ /* 0x000fe20008000000 */
[----:B------:R-:W-:Y:S01]  /*4f30*/  @!P4 R2UR UR8, R0 ;  /* 0x000000000008c2ca */ /* 0x000fe200000e0000 */
[----:B------:R-:W-:Y:S01]  /*4f40*/  IMAD.IADD R15, R10, 0x1, R90 ;  /* 0x000000010a0f7824 */ /* 0x000fe200078e025a */
[----:B------:R-:W-:Y:S01]  /*4f50*/  @P3 R2UR UR36, R26 ;  /* 0x000000001a2432ca */ /* 0x000fe200000e0000 */
[----:B------:R-:W-:Y:S01]  /*4f60*/  IMAD.IADD R14, R11, 0x1, R91 ;  /* 0x000000010b0e7824 */ /* 0x000fe200078e025b */
[----:B------:R-:W-:Y:S02]  /*4f70*/  SEL R0, RZ, 0x1, P0 ;  /* 0x00000001ff007807 */ /* 0x000fe40000000000 */
[----:B------:R-:W-:Y:S01]  /*4f80*/  LOP3.LUT R29, R29, 0x1, RZ, 0x3c, !PT ;  /* 0x000000011d1d7812 */ /* 0x000fe200078e3cff */
[----:B------:R-:W-:Y:S01]  /*4f90*/  IMAD.U32 R8, RZ, RZ, UR9 ;  /* 0x00000009ff087e24 */ /* 0x000fe2000f8e00ff */
[----:B------:R-:W-:Y:S01]  /*4fa0*/  @!UP1 UIADD3 UR9, UPT, UPT, UR7, 0x58, URZ ;  /* 0x0000005807099890 */ /* 0x000fe2000fffe0ff */
[----:B------:R-:W-:Y:S02]  /*4fb0*/  LOP3.LUT R27, R27, R0, RZ, 0x3c, !PT ;  /* 0x000000001b1b7212 */ /* 0x000fe400078e3cff */
[----:B------:R-:W-:Y:S02]  /*4fc0*/  SEL R28, R28, RZ, P0 ;  /* 0x000000ff1c1c7207 */ /* 0x000fe40000000000 */
[----:B------:R-:W-:Y:S01]  /*4fd0*/  IMAD.U32 R9, RZ, RZ, UR8 ;  /* 0x00000008ff097e24 */ /* 0x000fe2000f8e00ff */
[----:B------:R-:W-:Y:S01]  /*4fe0*/  @!P4 R2UR UR14, R8 ;  /* 0x00000000080ec2ca */ /* 0x000fe200000e0000 */
[----:B------:R-:W-:Y:S01]  /*4ff0*/  @!UP1 UIADD3 UR8, UPT, UPT, UR7, 0x6200, URZ ;  /* 0x0000620007089890 */ /* 0x000fe2000fffe0ff */
[----:B------:R-:W-:Y:S02]  /*5000*/  VOTEU.ALL UP1, P4 ;  /* 0x0000000000ff7886 */ /* 0x000fe40002020000 */
[----:B------:R-:W-:Y:S11]  /*5010*/  @!P4 R2UR UR15, R9 ;  /* 0x00000000090fc2ca */ /* 0x000ff600000e0000 */
[----:B------:R-:W-:Y:S02]  /*5020*/  @!UPT UIADD3 URZ, UPT, UPT, URZ, URZ, URZ ;  /* 0x000000fffffff290 */ /* 0x000fe4000fffe0ff */
[----:B------:R2:W-:Y:S01]  /*5030*/  @!UP1 UTMALDG.3D [UR8], [UR14], desc[UR18] ;  /* 0x000012080e0095b4 */ /* 0x0005e20008011000 */
[----:B------:R2:W-:Y:S01]  /*5040*/  @!P4 SYNCS.ARRIVE.TRANS64.RED.A0TR RZ, [UR7+0x58], R25 ;  /* 0x00005819ffffc9a7 */ /* 0x0005e20008300407 */
[----:B------:R-:W-:Y:S01]  /*5050*/  UPLOP3.LUT UP1, UPT, UPT, UPT, UPT, 0x80, 0x8 ;  /* 0x000000000008789c */ /* 0x000fe20003f2f070 */
[----:B------:R-:W-:Y:S01]  /*5060*/  SYNCS.ARRIVE.TRANS64.RED.A1T0 RZ, [UR13], RZ ;  /* 0x000000ffffff79a7 */ /* 0x000fe2000810040d */
[----:B------:R-:W-:Y:S09]  /*5070*/  @P3 BRA `(.L_x_96) ;  /* 0xfffffff000a03947 */ /* 0x000ff2000383ffff */
[----:B------:R-:W-:-:S04]  /*5080*/  SHF.L.U32 R2, R29, 0x1f, RZ ;  /* 0x0000001f1d027819 */ /* 0x000fc800000006ff */
[----:B------:R-:W1:Y:S02]  /*5090*/  SYNCS.PHASECHK.TRANS64.TRYWAIT P0, [UR7+0x60], R2 ;  /* 0x00006002ff0075a7 */ /* 0x000e640008001107 */
[----:B-1----:R-:W-:Y:S05]  /*50a0*/  @!P0 BRA `(.L_x_97) ;  /* 0x0000004c00648947 */ /* 0x002fea0003800000 */
.L_x_190:
[----:B------:R-:W4:Y:S02]  /*50b0*/  SYNCS.PHASECHK.TRANS64.TRYWAIT P0, [UR7+0x68], R2 ;  /* 0x00006802ff0075a7 */ /* 0x000f240008001107 */
[----:B----4-:R-:W-:Y:S05]  /*50c0*/  @!P0 BRA `(.L_x_98) ;  /* 0x0000004c00748947 */ /* 0x010fea0003800000 */
.L_x_192:
[----:B------:R-:W4:Y:S02]  /*50d0*/  SYNCS.PHASECHK.TRANS64.TRYWAIT P0, [UR7+0x70], R2 ;  /* 0x00007002ff0075a7 */ /* 0x000f240008001107 */
[----:B----4-:R-:W-:Y:S05]  /*50e0*/  @!P0 BRA `(.L_x_99) ;  /* 0x0000004c00848947 */ /* 0x010fea0003800000 */
.L_x_194:
[----:B-1----:R-:W-:-:S07]  /*50f0*/  MOV R0, UR7 ;  /* 0x0000000700007c02 */ /* 0x002fce0008000f00 */
.L_x_100:
[----:B-1----:R-:W-:-:S04]  /*5100*/  SHF.L.U32 R2, R29, 0x1f, RZ ;  /* 0x0000001f1d027819 */ /* 0x002fc800000006ff */
[----:B------:R1:W4:Y:S03]  /*5110*/  SYNCS.PHASECHK.TRANS64.TRYWAIT P0, [R0+URZ+0x78], R2 ;  /* 0x00007802000075a7 */ /* 0x00032600080011ff */
[----:B----4-:R-:W-:Y:S05]  /*5120*/  @!P0 NANOSLEEP.SYNCS 0x989680 ;  /* 0x009896800000895d */ /* 0x010fea0003900000 */
[----:B------:R-:W4:Y:S02]  /*5130*/  @!P0 SYNCS.PHASECHK.TRANS64 P0, [R0+URZ+0x78], R2 ;  /* 0x00007802000085a7 */ /* 0x000f2400080010ff */
[----:B--2-4-:R-:W-:Y:S05]  /*5140*/  @P0 EXIT ;  /* 0x000000000000094d */ /* 0x014fea0003800000 */
[----:B------:R-:W-:Y:S05]  /*5150*/  BRA `(.L_x_100) ;  /* 0xfffffffc00e87947 */ /* 0x000fea000383ffff */
.L_x_85:
[----:B------:R-:W-:-:S06]  /*5160*/  UISETP.GE.AND UP1, UPT, UR10, 0x4, UPT ;  /* 0x000000040a00788c */ /* 0x000fcc000bf26270 */
[----:B------:R-:W-:-:S13]  /*5170*/  PLOP3.LUT P0, PT, PT, PT, UP1, 0x80, 0x8 ;  /* 0x000000000008781c */ /* 0x000fda0003f0f018 */
[----:B------:R-:W-:Y:S05]  /*5180*/  @!P0 EXIT ;  /* 0x000000000000894d */ /* 0x000fea0003800000 */
[----:B------:R-:W-:Y:S01]  /*5190*/  BAR.SYNC.DEFER_BLOCKING 0x6, 0xa0 ;  /* 0x0182800000007b1d */ /* 0x000fe20000010000 */
[C---:B------:R-:W-:Y:S01]  /*51a0*/  IMAD.SHL.U32 R2, R105.reuse, 0x20, RZ ;  /* 0x0000002069027824 */ /* 0x040fe200078e00ff */
[C---:B------:R-:W-:Y:S01]  /*51b0*/  SHF.L.U32 R46, R105.reuse, 0x10, RZ ;  /* 0x00000010692e7819 */ /* 0x040fe200000006ff */
[C---:B------:R-:W-:Y:S01]  /*51c0*/  IMAD.SHL.U32 R104, R105.reuse, 0x4, RZ ;  /* 0x0000000469687824 */ /* 0x040fe200078e00ff */
[C---:B------:R-:W-:Y:S01]  /*51d0*/  LOP3.LUT R106, R105.reuse, 0x60, RZ, 0xc0, !PT ;  /* 0x00000060696a7812 */ /* 0x040fe200078ec0ff */
[----:B------:R-:W-:Y:S01]  /*51e0*/  HFMA2 R101, -RZ, RZ, 0, 5.9604644775390625e-08 ;  /* 0x00000001ff657431 */ /* 0x000fe200000001ff */
[----:B------:R-:W-:Y:S02]  /*51f0*/  UMOV UR48, 0x400 ;  /* 0x0000040000307882 */ /* 0x000fe40000000000 */
[----:B------:R-:W1:Y:S01]  /*5200*/  LDC R95, c[0x0][0x370] ;  /* 0x0000dc00ff5f7b82 */ /* 0x000e620000000800 */
[----:B------:R-:W-:Y:S01]  /*5210*/  ULEA UR48, UR37, UR48, 0x18 ;  /* 0x0000003025307291 */ /* 0x000fe2000f8ec0ff */
[----:B------:R-:W-:Y:S01]  /*5220*/  LOP3.LUT R3, R2, 0xc0, RZ, 0xc0, !PT ;  /* 0x000000c002037812 */ /* 0x000fe200078ec0ff */
[----:B------:R-:W-:Y:S01]  /*5230*/  HFMA2 R99, -RZ, RZ, 0, 0 ;  /* 0x00000000ff637431 */ /* 0x000fe200000001ff */
[----:B------:R-:W-:Y:S01]  /*5240*/  LOP3.LUT R103, R105, 0x2, RZ, 0xc0, !PT ;  /* 0x0000000269677812 */ /* 0x000fe200078ec0ff */
[----:B------:R-:W-:Y:S01]  /*5250*/  UIADD3 UR4, UPT, UPT, UR48, 0x200, URZ ;  /* 0x0000020030047890 */ /* 0x000fe2000fffe0ff */
[----:B------:R-:W-:Y:S01]  /*5260*/  LOP3.LUT R104, R3, 0x18, R104, 0xf8, !PT ;  /* 0x0000001803687812 */ /* 0x000fe200078ef868 */
[----:B------:R-:W-:Y:S01]  /*5270*/  IMAD.MOV.U32 R45, RZ, RZ, RZ ;  /* 0x000000ffff2d7224 */ /* 0x000fe200078e00ff */
[----:B------:R-:W2:Y:S01]  /*5280*/  LDC R42, c[0x0][0xb0c] ;  /* 0x0002c300ff2a7b82 */ /* 0x000ea20000000800 */
[----:B------:R-:W-:Y:S01]  /*5290*/  LOP3.LUT R46, R46, 0x600000, RZ, 0xc0, !PT ;  /* 0x006000002e2e7812 */ /* 0x000fe200078ec0ff */
[----:B------:R-:W-:Y:S01]  /*52a0*/  IMAD.MOV.U32 R109, RZ, RZ, RZ ;  /* 0x000000ffff6d7224 */ /* 0x000fe200078e00ff */
[----:B------:R-:W-:Y:S01]  /*52b0*/  LOP3.LUT R104, R104, 0xf20, R2, 0xf8, !PT ;  /* 0x00000f2068687812 */ /* 0x000fe200078ef802 */
[----:B------:R-:W-:Y:S01]  /*52c0*/  IMAD.U32 R97, RZ, RZ, UR4 ;  /* 0x00000004ff617e24 */ /* 0x000fe2000f8e00ff */
[----:B------:R-:W-:Y:S01]  /*52d0*/  LOP3.LUT R105, R105, 0x4, RZ, 0xc0, !PT ;  /* 0x0000000469697812 */ /* 0x000fe200078ec0ff */
[----:B------:R-:W3:Y:S01]  /*52e0*/  LDCU.64 UR52, c[0x0][0x348] ;  /* 0x00006900ff3477ac */ /* 0x000ee20008000a00 */
[----:B------:R-:W-:Y:S01]  /*52f0*/  MOV R100, RZ ;  /* 0x000000ff00647202 */ /* 0x000fe20000000f00 */
[----:B------:R-:W4:Y:S01]  /*5300*/  LDC R93, c[0x0][0xb20] ;  /* 0x0002c800ff5d7b82 */ /* 0x000f220000000800 */
[----:B------:R-:W3:Y:S01]  /*5310*/  LDS R0, [UR48+0x140] ;  /* 0x00014030ff007984 */ /* 0x000ee20008000800 */
[----:B------:R-:W-:Y:S01]  /*5320*/  IMAD R104, R104, 0x2, R97 ;  /* 0x0000000268687824 */ /* 0x000fe200078e0261 */
[----:B------:R-:W1:Y:S03]  /*5330*/  LDCU.64 UR38, c[0x0][0x888] ;  /* 0x00011100ff2677ac */ /* 0x000e660008000a00 */
[--C-:B------:R-:W-:Y:S01]  /*5340*/  IMAD R103, R103, -0x10, R104.reuse ;  /* 0xfffffff067677824 */ /* 0x100fe200078e0268 */
[----:B------:R-:W1:Y:S01]  /*5350*/  LDCU.64 UR44, c[0x0][0x890] ;  /* 0x00011200ff2c77ac */ /* 0x000e620008000a00 */
[----:B------:R-:W1:Y:S01]  /*5360*/  LDC R41, c[0x0][0xb30] ;  /* 0x0002cc00ff297b82 */ /* 0x000e620000000800 */
[----:B------:R-:W-:Y:S01]  /*5370*/  IMAD R102, R105, -0x10, R104 ;  /* 0xfffffff069667824 */ /* 0x000fe200078e0268 */
[----:B------:R-:W-:Y:S01]  /*5380*/  UMOV UR49, URZ ;  /* 0x000000ff00317c82 */ /* 0x000fe20008000000 */
[----:B------:R-:W-:-:S05]  /*5390*/  UMOV UR51, URZ ;  /* 0x000000ff00337c82 */ /* 0x000fca0008000000 */
[----:B------:R-:W1:Y:S08]  /*53a0*/  LDC.64 R88, c[0x0][0xb10] ;  /* 0x0002c400ff587b82 */ /* 0x000e700000000a00 */
[----:B------:R-:W1:Y:S08]  /*53b0*/  LDC.64 R38, c[0x0][0xb18] ;  /* 0x0002c600ff267b82 */ /* 0x000e700000000a00 */
[----:B------:R-:W1:Y:S08]  /*53c0*/  LDC.64 R36, c[0x0][0xb28] ;  /* 0x0002ca00ff247b82 */ /* 0x000e700000000a00 */
[----:B------:R-:W1:Y:S01]  /*53d0*/  LDC.64 R86, c[0x0][0x8b0] ;  /* 0x00022c00ff567b82 */ /* 0x000e620000000a00 */
[----:B---3--:R-:W-:-:S07]  /*53e0*/  IMAD.IADD R46, R0, 0x1, R46 ;  /* 0x00000001002e7824 */ /* 0x008fce00078e022e */
[----:B------:R-:W3:Y:S08]  /*53f0*/  LDC.64 R84, c[0x0][0x8a8] ;  /* 0x00022a00ff547b82 */ /* 0x000ef00000000a00 */
[----:B--2-4-:R-:W1:Y:S02]  /*5400*/  LDC R94, c[0x0][0x374] ;  /* 0x0000dd00ff5e7b82 */ /* 0x014e640000000800 */
.L_x_144:
[----:B------:R-:W-:Y:S02]  /*5410*/  LEA R0, R109, UR48, 0x3 ;  /* 0x000000306d007c11 */ /* 0x000fe4000f8e18ff */
[----:B------:R-:W-:Y:S02]  /*5420*/  SHF.L.U32 R2, R99, 0x1f, RZ ;  /* 0x0000001f63027819 */ /* 0x000fe400000006ff */
[----:B-1----:R-:W-:Y:S02]  /*5430*/  LEA R16, R109, UR48, 0x4 ;  /* 0x000000306d107c11 */ /* 0x002fe4000f8e20ff */
[----:B------:R-:W2:Y:S02]  /*5440*/  SYNCS.PHASECHK.TRANS64.TRYWAIT P0, [R0+URZ+0x90], R2 ;  /* 0x00009002000075a7 */ /* 0x000ea400080011ff */
[----:B--23--:R-:W-:Y:S05]  /*5450*/  @!P0 BRA `(.L_x_101) ;  /* 0x0000004800c08947 */ /* 0x00cfea0003800000 */
.L_x_195:
[----:B------:R-:W4:Y:S01]  /*5460*/  LDC.64 R10, c[0x0][0xb10] ;  /* 0x0002c400ff0a7b82 */ /* 0x000f220000000a00 */
[----:B------:R-:W3:Y:S01]  /*5470*/  LDS.128 R16, [R16+0x120] ;  /* 0x0001200010107984 */ /* 0x000ee20000000c00 */
[----:B-1----:R-:W-:Y:S01]  /*5480*/  ISETP.NE.AND P1, PT, R41, 0x1, PT ;  /* 0x000000012900780c */ /* 0x002fe20003f25270 */
[----:B--2---:R-:W-:Y:S01]  /*5490*/  VIADD R0, R0, 0xa0 ;  /* 0x000000a000007836 */ /* 0x004fe20000000000 */
[----:B------:R-:W-:Y:S04]  /*54a0*/  ISETP.GE.AND P0, PT, R40, 0x1, PT ;  /* 0x000000012800780c */ /* 0x000fe80003f06270 */
[----:B------:R-:W1:Y:S01]  /*54b0*/  LDC.64 R8, c[0x0][0xb18] ;  /* 0x0002c600ff087b82 */ /* 0x000e620000000a00 */
[----:B------:R-:W-:Y:S01]  /*54c0*/  PRMT R0, RZ, 0x654, R0 ;  /* 0x00000654ff007816 */ /* 0x000fe20000000000 */
[----:B------:R-:W-:Y:S01]  /*54d0*/  @!PT LDS RZ, [RZ] ;  /* 0x00000000fffff984 */ /* 0x000fe20000000800 */
[----:B------:R-:W-:Y:S01]  /*54e0*/  @!PT LDS RZ, [RZ] ;  /* 0x00000000fffff984 */ /* 0x000fe20000000800 */
[----:B------:R-:W-:Y:S01]  /*54f0*/  @!PT LDS RZ, [RZ] ;  /* 0x00000000fffff984 */ /* 0x000fe20000000800 */
[----:B------:R-:W-:Y:S01]  /*5500*/  @!PT LDS RZ, [RZ] ;  /* 0x00000000fffff984 */ /* 0x000fe20000000800 */
[----:B------:R2:W-:Y:S06]  /*5510*/  MEMBAR.ALL.CTA ;  /* 0x0000000000007992 */ /* 0x0005ec0000008000 */
[----:B--2---:R-:W2:Y:S01]  /*5520*/  FENCE.VIEW.ASYNC.S ;  /* 0x00000000000073c6 */ /* 0x004ea20000000000 */
[----:B------:R-:W1:Y:S08]  /*5530*/  @!P1 LDC R12, c[0x0][0xb20] ;  /* 0x0002c800ff0c9b82 */ /* 0x000e700000000800 */
[----:B------:R-:W1:Y:S01]  /*5540*/  @!P1 LDC R7, c[0x0][0xb0c] ;  /* 0x0002c300ff079b82 */ /* 0x000e620000000800 */
[----:B--2---:R2:W-:Y:S01]  /*5550*/  SYNCS.ARRIVE.TRANS64.RED.A1T0 RZ, [R0+URZ], RZ ;  /* 0x000000ff00ff79a7 */ /* 0x0045e200081004ff */
[----:B---3--:R-:W-:Y:S04]  /*5560*/  LOP3.LUT P4, RZ, R18, 0x1, RZ, 0xc0, !PT ;  /* 0x0000000112ff7812 */ /* 0x008fe8000788c0ff */
[----:B------:R-:W-:Y:S09]  /*5570*/  P2R R107, PR, RZ, 0x10 ;  /* 0x00000010ff6b7803 */ /* 0x000ff20000000000 */
[----:B------:R-:W-:Y:S02]  /*5580*/  @P4 MOV R44, R16 ;  /* 0x00000010002c4202 */ /* 0x000fe40000000f00 */
[----:B------:R-:W-:Y:S01]  /*5590*/  @P4 LOP3.LUT R43, R17, 0xffff, RZ, 0xc0, !PT ;  /* 0x0000ffff112b4812 */ /* 0x000fe200078ec0ff */
[----:B--2-4-:R-:W-:Y:S06]  /*55a0*/  @!P0 BRA `(.L_x_102) ;  /* 0x0000000000a48947 */ /* 0x014fec0003800000 */
[----:B------:R-:W-:Y:S01]  /*55b0*/  IMAD.HI.U32 R0, R94, R39, RZ ;  /* 0x000000275e007227 */ /* 0x000fe200078e00ff */
[----:B------:R-:W-:Y:S02]  /*55c0*/  ISETP.NE.AND P0, PT, R38, 0x1, PT ;  /* 0x000000012600780c */ /* 0x000fe40003f05270 */
[----:B------:R-:W-:Y:S01]  /*55d0*/  ISETP.NE.AND P2, PT, R40, 0x1, PT ;  /* 0x000000012800780c */ /* 0x000fe20003f45270 */
[----:B------:R-:W-:Y:S01]  /*55e0*/  IMAD.HI.U32 R4, R95, R88, RZ ;  /* 0x000000585f047227 */ /* 0x000fe200078e00ff */
[----:B------:R-:W-:Y:S02]  /*55f0*/  SHF.R.U32.HI R0, RZ, R93, R0 ;  /* 0x0000005dff007219 */ /* 0x000fe40000011600 */
[----:B------:R-:W-:Y:S01]  /*5600*/  ISETP.NE.AND P3, PT, R42, 0x1, PT ;  /* 0x000000012a00780c */ /* 0x000fe20003f65270 */
[----:B------:R-:W-:Y:S01]  /*5610*/  IMAD.HI.U32 R6, R43, R39, RZ ;  /* 0x000000272b067227 */ /* 0x000fe200078e00ff */
[-C--:B------:R-:W-:Y:S02]  /*5620*/  SHF.R.U32.HI R4, RZ, R89.reuse, R4 ;  /* 0x00000059ff047219 */ /* 0x080fe40000011604 */
[----:B------:R-:W-:Y:S01]  /*5630*/  SEL R0, R94, R0, !P0 ;  /* 0x000000005e007207 */ /* 0x000fe20004000000 */
[----:B------:R-:W-:Y:S01]  /*5640*/  IMAD.HI.U32 R5, R44, R88, RZ ;  /* 0x000000582c057227 */ /* 0x000fe200078e00ff */
[----:B------:R-:W-:Y:S03]  /*5650*/  SEL R4, R95, R4, !P3 ;  /* 0x000000045f047207 */ /* 0x000fe60005800000 */
[-C--:B------:R-:W-:Y:S01]  /*5660*/  IMAD.HI.U32 R3, R0, R36.reuse, RZ ;  /* 0x0000002400037227 */ /* 0x080fe200078e00ff */
[----:B------:R-:W-:Y:S03]  /*5670*/  SHF.R.U32.HI R5, RZ, R89, R5 ;  /* 0x00000059ff057219 */ /* 0x000fe60000011605 */
[----:B------:R-:W-:Y:S01]  /*5680*/  IMAD.HI.U32 R2, R4, R36, RZ ;  /* 0x0000002404027227 */ /* 0x000fe200078e00ff */
[----:B------:R-:W-:Y:S02]  /*5690*/  @P2 SHF.R.U32.HI R0, RZ, R37, R3 ;  /* 0x00000025ff002219 */ /* 0x000fe40000011603 */
[----:B------:R-:W-:Y:S02]  /*56a0*/  SHF.R.U32.HI R3, RZ, R93, R6 ;  /* 0x0000005dff037219 */ /* 0x000fe40000011606 */
[----:B------:R-:W-:Y:S01]  /*56b0*/  @P2 SHF.R.U32.HI R4, RZ, R37, R2 ;  /* 0x00000025ff042219 */ /* 0x000fe20000011602 */
[----:B------:R-:W-:Y:S01]  /*56c0*/  IMAD R0, R40, R0, RZ ;  /* 0x0000000028007224 */ /* 0x000fe200078e02ff */
[----:B------:R-:W-:Y:S02]  /*56d0*/  SEL R3, R43, R3, !P0 ;  /* 0x000000032b037207 */ /* 0x000fe40004000000 */
[----:B------:R-:W-:Y:S01]  /*56e0*/  SEL R2, R44, R5, !P3 ;  /* 0x000000052c027207 */ /* 0x000fe20005800000 */
[----:B------:R-:W-:Y:S01]  /*56f0*/  IMAD R5, R40, R4, RZ ;  /* 0x0000000428057224 */ /* 0x000fe200078e02ff */
[C---:B------:R-:W-:Y:S01]  /*5700*/  ISETP.GE.AND P0, PT, R3.reuse, R0, PT ;  /* 0x000000000300720c */ /* 0x040fe20003f06270 */
[C---:B------:R-:W-:Y:S03]  /*5710*/  IMAD.HI.U32 R0, R3.reuse, R36, RZ ;  /* 0x0000002403007227 */ /* 0x040fe600078e00ff */
[C---:B------:R-:W-:Y:S02]  /*5720*/  ISETP.GE.OR P0, PT, R2.reuse, R5, P0 ;  /* 0x000000050200720c */ /* 0x040fe40000706670 */
[----:B------:R-:W-:Y:S04]  /*5730*/  SHF.R.U32.HI R0, RZ, R37, R0 ;  /* 0x00000025ff007219 */ /* 0x000fe80000011600 */
[C---:B------:R-:W-:Y:S05]  /*5740*/  SEL R6, R3.reuse, R0, !P2 ;  /* 0x0000000003067207 */ /* 0x040fea0005000000 */
        /* <DEDUP_REMOVED lines=14> */
[----:B------:R-:W-:Y:S07]  /*5830*/  IMAD R43, R3, R38, R43 ;  /* 0x00000026032b7224 */ /* 0x000fee00078e022b */
.L_x_102:
[----:B-1----:R-:W-:Y:S01]  /*5840*/  @!P1 ISETP.NE.AND P0, PT, R8, 0x1, PT ;  /* 0x000000010800980c */ /* 0x002fe20003f05270 */
[----:B------:R-:W-:Y:S01]  /*5850*/  @!P1 IMAD.HI.U32 R2, R43, R9, RZ ;  /* 0x000000092b029227 */ /* 0x000fe200078e00ff */
[----:B------:R-:W-:Y:S01]  /*5860*/  R2UR UR42, R14 ;  /* 0x000000000e2a72ca */ /* 0x000fe200000e0000 */
[----:B------:R-:W-:Y:S01]  /*5870*/  BSSY.RECONVERGENT B6, `(.L_x_103) ;  /* 0x0000031000067945 */ /* 0x000fe20003800200 */
[----:B------:R-:W-:Y:S01]  /*5880*/  R2UR UR41, R15 ;  /* 0x000000000f2972ca */ /* 0x000fe200000e0000 */
[C---:B------:R-:W-:Y:S01]  /*5890*/  @!P1 IMAD.HI.U32 R0, R44.reuse, R10, RZ ;  /* 0x0000000a2c009227 */ /* 0x040fe200078e00ff */
[----:B------:R-:W-:Y:S02]  /*58a0*/  @!P1 SHF.R.U32.HI R2, RZ, R12, R2 ;  /* 0x0000000cff029219 */ /* 0x000fe40000011602 */
[----:B------:R-:W-:Y:S01]  /*58b0*/  @!P1 ISETP.NE.AND P2, PT, R7, 0x1, PT ;  /* 0x000000010700980c */ /* 0x000fe20003f45270 */
[----:B------:R-:W-:Y:S01]  /*58c0*/  VIADD R109, R109, 0x1 ;  /* 0x000000016d6d7836 */ /* 0x000fe20000000000 */
[----:B------:R-:W-:Y:S02]  /*58d0*/  @!P1 SEL R2, R43, R2, !P0 ;  /* 0x000000022b029207 */ /* 0x000fe40004000000 */
[----:B------:R-:W-:Y:S02]  /*58e0*/  @!P1 SHF.R.U32.HI R0, RZ, R11, R0 ;  /* 0x0000000bff009219 */ /* 0x000fe40000011600 */
[----:B------:R-:W-:Y:S01]  /*58f0*/  LOP3.LUT P0, RZ, R97, 0x1b0, RZ, 0xc0, !PT ;  /* 0x000001b061ff7812 */ /* 0x000fe2000780c0ff */
[----:B------:R-:W-:Y:S01]  /*5900*/  USHF.L.U32 UR42, UR42, 0x7, URZ ;  /* 0x000000072a2a7899 */ /* 0x000fe200080006ff */
[----:B------:R-:W-:Y:S01]  /*5910*/  @!P1 SEL R3, R44, R0, !P2 ;  /* 0x000000002c039207 */ /* 0x000fe20005000000 */
[----:B------:R-:W-:Y:S01]  /*5920*/  USHF.L.U32 UR41, UR41, 0x7, URZ ;  /* 0x0000000729297899 */ /* 0x000fe200080006ff */
[----:B------:R-:W-:Y:S03]  /*5930*/  @P4 SHF.R.U32.HI R98, RZ, 0x10, R17 ;  /* 0x00000010ff624819 */ /* 0x000fe60000011611 */
[----:B------:R-:W-:Y:S02]  /*5940*/  @!P1 IMAD.IADD R0, R2, 0x1, -R3 ;  /* 0x0000000102009824 */ /* 0x000fe400078e0a03 */
[----:B------:R-:W-:Y:S02]  /*5950*/  @!P1 IMAD.IADD R2, R3, 0x1, -R2 ;  /* 0x0000000103029824 */ /* 0x000fe400078e0a02 */
[----:B------:R-:W-:Y:S02]  /*5960*/  @!P1 IMAD R44, R0, R7, R44 ;  /* 0x00000007002c9224 */ /* 0x000fe400078e022c */
[----:B------:R-:W-:Y:S01]  /*5970*/  @!P1 IMAD R43, R2, R8, R43 ;  /* 0x00000008022b9224 */ /* 0x000fe200078e022b */
[----:B------:R-:W-:Y:S06]  /*5980*/  @!P0 BRA `(.L_x_104) ;  /* 0x00000000007c8947 */ /* 0x000fec0003800000 */
[----:B------:R-:W1:Y:S01]  /*5990*/  LDCU.64 UR8, c[0x4][0x80] ;  /* 0x01001000ff0877ac */ /* 0x000e620008000a00 */
[----:B------:R-:W-:Y:S01]  /*59a0*/  MOV R2, 0x0 ;  /* 0x0000000000027802 */ /* 0x000fe20000000f00 */
[----:B------:R-:W-:Y:S02]  /*59b0*/  HFMA2 R12, -RZ, RZ, 0, 5.9604644775390625e-08 ;  /* 0x00000001ff0c7431 */ /* 0x000fe400000001ff */
[----:B------:R-:W-:Y:S01]  /*59c0*/  IMAD.MOV.U32 R8, RZ, RZ, 0x70 ;  /* 0x00000070ff087424 */ /* 0x000fe200078e00ff */
[----:B------:R2:W3:Y:S01]  /*59d0*/  LDC.64 R14, c[0x4][R2] ;  /* 0x01000000020e7b82 */ /* 0x0004e20000000a00 */
[----:B------:R-:W4:Y:S01]  /*59e0*/  LDCU.64 UR6, c[0x4][0x88] ;  /* 0x01001100ff0677ac */ /* 0x000f220008000a00 */
[----:B------:R-:W-:Y:S01]  /*59f0*/  IMAD.MOV.U32 R13, RZ, RZ, RZ ;  /* 0x000000ffff0d7224 */ /* 0x000fe200078e00ff */
[----:B------:R-:W2:Y:S01]  /*5a00*/  LDCU.64 UR4, c[0x4][0x8] ;  /* 0x01000100ff0477ac */ /* 0x000ea20008000a00 */
[----:B-1----:R-:W-:Y:S01]  /*5a10*/  MOV R5, UR9 ;  /* 0x0000000900057c02 */ /* 0x002fe20008000f00 */
[----:B------:R-:W-:Y:S01]  /*5a20*/  IMAD.U32 R4, RZ, RZ, UR8 ;  /* 0x00000008ff047e24 */ /* 0x000fe2000f8e00ff */
[----:B----4-:R-:W-:Y:S01]  /*5a30*/  MOV R7, UR7 ;  /* 0x0000000700077c02 */ /* 0x010fe20008000f00 */
[----:B------:R-:W-:Y:S01]  /*5a40*/  IMAD.U32 R6, RZ, RZ, UR6 ;  /* 0x00000006ff067e24 */ /* 0x000fe2000f8e00ff */
[----:B--2---:R-:W-:Y:S01]  /*5a50*/  MOV R11, UR5 ;  /* 0x00000005000b7c02 */ /* 0x004fe20008000f00 */
[----:B------:R-:W-:Y:S02]  /*5a60*/  IMAD.U32 R10, RZ, RZ, UR4 ;  /* 0x00000004ff0a7e24 */ /* 0x000fe4000f8e00ff */
[----:B------:R-:W-:Y:S07]  /*5a70*/  LEPC R20, `(.L_x_105) ;  /* 0x000000001014794e */ /* 0x000fee0000000000 */
[----:B---3-5:R-:W-:Y:S05]  /*5a80*/  CALL.ABS.NOINC R14 ;  /* 0x000000000e007343 */ /* 0x028fea0003c00000 */
.L_x_105:
[----:B------:R-:W1:Y:S01]  /*5a90*/  LDCU.64 UR8, c[0x4][0x80] ;  /* 0x01001000ff0877ac */ /* 0x000e620008000a00 */
[----:B------:R-:W2:Y:S01]  /*5aa0*/  LDC.64 R2, c[0x4][R2] ;  /* 0x0100000002027b82 */ /* 0x000ea20000000a00 */
[----:B------:R-:W-:Y:S02]  /*5ab0*/  HFMA2 R12, -RZ, RZ, 0, 5.9604644775390625e-08 ;  /* 0x00000001ff0c7431 */ /* 0x000fe400000001ff */
[----:B------:R-:W-:Y:S02]  /*5ac0*/  IMAD.MOV.U32 R8, RZ, RZ, 0x70 ;  /* 0x00000070ff087424 */ /* 0x000fe400078e00ff */
[----:B------:R-:W-:Y:S01]  /*5ad0*/  IMAD.MOV.U32 R13, RZ, RZ, RZ ;  /* 0x000000ffff0d7224 */ /* 0x000fe200078e00ff */
[----:B------:R-:W3:Y:S01]  /*5ae0*/  LDCU.64 UR6, c[0x4][0x88] ;  /* 0x01001100ff0677ac */ /* 0x000ee20008000a00 */
[----:B------:R-:W4:Y:S01]  /*5af0*/  LDCU.64 UR4, c[0x4][0x8] ;  /* 0x01000100ff0477ac */ /* 0x000f220008000a00 */
[----:B-1----:R-:W-:Y:S02]  /*5b00*/  MOV R4, UR8 ;  /* 0x0000000800047c02 */ /* 0x002fe40008000f00 */
[----:B------:R-:W-:Y:S02]  /*5b10*/  MOV R5, UR9 ;  /* 0x0000000900057c02 */ /* 0x000fe40008000f00 */
[----:B---3--:R-:W-:Y:S01]  /*5b20*/  MOV R7, UR7 ;  /* 0x0000000700077c02 */ /* 0x008fe20008000f00 */
[----:B------:R-:W-:Y:S01]  /*5b30*/  IMAD.U32 R6, RZ, RZ, UR6 ;  /* 0x00000006ff067e24 */ /* 0x000fe2000f8e00ff */
[----:B----4-:R-:W-:Y:S01]  /*5b40*/  MOV R11, UR5 ;  /* 0x00000005000b7c02 */ /* 0x010fe20008000f00 */
[----:B------:R-:W-:Y:S02]  /*5b50*/  IMAD.U32 R10, RZ, RZ, UR4 ;  /* 0x00000004ff0a7e24 */ /* 0x000fe4000f8e00ff */
[----:B------:R-:W-:Y:S07]  /*5b60*/  LEPC R20, `(.L_x_104) ;  /* 0x000000001014794e */ /* 0x000fee0000000000 */
[----:B--2---:R-:W-:Y:S05]  /*5b70*/  CALL.ABS.NOINC R2 ;  /* 0x0000000002007343 */ /* 0x004fea0003c00000 */
.L_x_104:
[----:B------:R-:W-:Y:S05]  /*5b80*/  BSYNC.RECONVERGENT B6 ;  /* 0x0000000000067941 */ /* 0x000fea0003800200 */
.L_x_103:
[----:B------:R-:W-:Y:S01]  /*5b90*/  ISETP.NE.U32.AND P4, PT, R86, RZ, PT ;  /* 0x000000ff5600720c */ /* 0x000fe20003f85070 */
[----:B------:R-:W-:Y:S01]  /*5ba0*/  UISETP.NE.AND UP2, UPT, UR50, URZ, UPT ;  /* 0x000000ff3200728c */ /* 0x000fe2000bf45270 */
[----:B------:R-:W-:Y:S01]  /*5bb0*/  ISETP.NE.U32.AND P2, PT, RZ, UR38, PT ;  /* 0x00000026ff007c0c */ /* 0x000fe2000bf45070 */
[----:B------:R-:W-:Y:S01]  /*5bc0*/  UISETP.NE.U32.AND UP1, UPT, UR44, URZ, UPT ;  /* 0x000000ff2c00728c */ /* 0x000fe2000bf25070 */
[----:B------:R-:W-:Y:S01]  /*5bd0*/  ISETP.NE.AND.EX P4, PT, R87, RZ, PT, P4 ;  /* 0x000000ff5700720c */ /* 0x000fe20003f85340 */
[----:B------:R-:W-:Y:S01]  /*5be0*/  UPLOP3.LUT UP0, UPT, UPT, UPT, UPT, 0x40, 0x4 ;  /* 0x000000000004789c */ /* 0x000fe20003f0e870 */
[----:B------:R-:W-:Y:S01]  /*5bf0*/  ISETP.NE.AND.EX P2, PT, RZ, UR39, PT, P2 ;  /* 0x00000027ff007c0c */ /* 0x000fe2000bf45320 */
[----:B------:R-:W-:Y:S01]  /*5c00*/  UISETP.NE.AND.EX UP1, UPT, UR45, URZ, UPT, UP1 ;  /* 0x000000ff2d00728c */ /* 0x000fe2000bf25310 */
[----:B------:R-:W-:Y:S04]  /*5c10*/  PLOP3.LUT P1, PT, PT, PT, UP2, 0x80, 0x8 ;  /* 0x000000000008781c */ /* 0x000fe80003f2f028 */
[----:B------:R-:W-:Y:S06]  /*5c20*/  @UP2 UPLOP3.LUT UP0, UPT, UPT, UPT, UP1, 0x80, 0x8 ;  /* 0x000000000008289c */ /* 0x000fec0003f0f010 */
[----:B------:R-:W-:Y:S01]  /*5c30*/  PLOP3.LUT P0, PT, PT, PT, UP0, 0x80, 0x8 ;  /* 0x000000000008781c */ /* 0x000fe20003f0f008 */
[----:B------:R-:W-:Y:S01]  /*5c40*/  @!UPT UIADD3 URZ, UPT, UPT, URZ, URZ, URZ ;  /* 0x000000fffffff290 */ /* 0x000fe2000fffe0ff */
[----:B------:R-:W-:Y:S11]  /*5c50*/  BRA.U !UP1, `(.L_x_106) ;  /* 0x0000000109387547 */ /* 0x000ff6000b800000 */
[----:B------:R-:W-:Y:S01]  /*5c60*/  UISETP.NE.U32.AND UP0, UPT, UR38, URZ, UPT ;  /* 0x000000ff2600728c */ /* 0x000fe2000bf05070 */
[----:B------:R-:W-:Y:S02]  /*5c70*/  HFMA2 R0, -RZ, RZ, 0, 5.9604644775390625e-08 ;  /* 0x00000001ff007431 */ /* 0x000fe400000001ff */
[----:B------:R-:W-:Y:S01]  /*5c80*/  IMAD.MOV.U32 R92, RZ, RZ, 0x1 ;  /* 0x00000001ff5c7424 */ /* 0x000fe200078e00ff */
[----:B------:R-:W-:Y:S06]  /*5c90*/  UISETP.NE.AND.EX UP0, UPT, UR39, URZ, UPT, UP0 ;  /* 0x000000ff2700728c */ /* 0x000fec000bf05300 */
[----:B------:R-:W-:Y:S05]  /*5ca0*/  PLOP3.LUT P3, PT, PT, PT, UP0, 0x80, 0x8 ;  /* 0x000000000008781c */ /* 0x000fea0003f6f008 */
[----:B------:R-:W1:Y:S01]  /*5cb0*/  @UP0 LDCU.64 UR6, c[0x0][0x888] ;  /* 0x00011100ff0607ac */ /* 0x000e620008000a00 */
[----:B------:R-:W-:Y:S07]  /*5cc0*/  @UP0 UIMAD UR4, UR36, UR44, URZ ;  /* 0x0000002c240402a4 */ /* 0x000fee000f8e02ff */
[----:B------:R-:W-:Y:S01]  /*5cd0*/  @!P3 PRMT R92, R0, 0x7610, R92 ;  /* 0x00007610005cb816 */ /* 0x000fe2000000005c */
[----:B-1----:R-:W-:Y:S03]  /*5ce0*/  @UP0 UIMAD.WIDE UR6, UR4, 0x4, UR6 ;  /* 0x00000004040608a5 */ /* 0x002fe6000f8e0206 */
[----:B------:R-:W1:Y:S03]  /*5cf0*/  @!UP0 LDCU UR4, c[0x0][0x880] ;  /* 0x00011000ff0487ac */ /* 0x000e660008000800 */
[----:B------:R-:W-:Y:S01]  /*5d00*/  IMAD.U32 R2, RZ, RZ, UR6 ;  /* 0x00000006ff027e24 */ /* 0x000fe2000f8e00ff */
[----:B------:R-:W-:Y:S05]  /*5d10*/  MOV R3, UR7 ;  /* 0x0000000700037c02 */ /* 0x000fea0008000f00 */
[----:B-----5:R2:W5:Y:S02]  /*5d20*/  @P3 LDG.E R49, desc[UR46][R2.64] ;  /* 0x0000002e02313981 */ /* 0x020564000c1e1900 */
[----:B-12---:R-:W-:Y:S02]  /*5d30*/  @!P3 IMAD.U32 R49, RZ, RZ, UR4 ;  /* 0x00000004ff31be24 */ /* 0x006fe4000f8e00ff */
.L_x_106:
[----:B------:R-:W-:Y:S05]  /*5d40*/  @!P4 BRA `(.L_x_107) ;  /* 0x000000000020c947 */ /* 0x000fea0003800000 */
[----:B------:R-:W-:Y:S04]  /*5d50*/  ISETP.NE.U32.AND P3, PT, R84, RZ, PT ;  /* 0x000000ff5400720c */ /* 0x000fe80003f65070 */
[----:B------:R-:W-:Y:S11]  /*5d60*/  ISETP.NE.AND.EX P3, PT, R85, RZ, PT, P3 ;  /* 0x000000ff5500720c */ /* 0x000ff60003f65330 */
[----:B------:R-:W-:Y:S02]  /*5d70*/  @!UPT UIADD3 URZ, UPT, UPT, URZ, URZ, URZ ;  /* 0x000000fffffff290 */ /* 0x000fe4000fffe0ff */
[----:B------:R-:W1:Y:S01]  /*5d80*/  @P3 LDC.64 R2, c[0x0][0x8a8] ;  /* 0x00022a00ff023b82 */ /* 0x000e620000000a00 */
[----:B------:R-:W-:Y:S04]  /*5d90*/  @P3 IMAD R0, R86, UR36, RZ ;  /* 0x0000002456003c24 */ /* 0x000fe8000f8e02ff */
[----:B-1----:R-:W-:Y:S05]  /*5da0*/  @P3 IMAD.WIDE R2, R0, 0x4, R2 ;  /* 0x0000000400023825 */ /* 0x002fea00078e0202 */
[----:B-----5:R1:W5:Y:S02]  /*5db0*/  @P3 LDG.E R47, desc[UR46][R2.64] ;  /* 0x0000002e022f3981 */ /* 0x020364000c1e1900 */
[----:B-1----:R-:W2:Y:S02]  /*5dc0*/  @!P3 LDC R47, c[0x0][0x8a0] ;  /* 0x00022800ff2fbb82 */ /* 0x002ea40000000800 */
.L_x_107:
[----:B-----5:R-:W-:Y:S01]  /*5dd0*/  FSETP.NEU.AND P3, PT, R49, RZ, PT ;  /* 0x000000ff3100720b */ /* 0x020fe20003f6d000 */
[----:B------:R-:W-:Y:S01]  /*5de0*/  BSSY B1, `(.L_x_108) ;  /* 0x0000039000017945 */ /* 0x000fe20003800000 */
[----:B------:R-:W-:Y:S01]  /*5df0*/  SEL R3, RZ, 0xffffffff, P2 ;  /* 0xffffffffff037807 */ /* 0x000fe20001000000 */
[----:B------:R-:W-:Y:S01]  /*5e00*/  IMAD.MOV.U32 R61, RZ, RZ, 0x1 ;  /* 0x00000001ff3d7424 */ /* 0x000fe200078e00ff */
[----:B------:R-:W-:Y:S01]  /*5e10*/  @P1 LOP3.LUT P2, RZ, R92, 0xff, RZ, 0xc0, !PT ;  /* 0x000000ff5cff1812 */ /* 0x000fe2000784c0ff */
[----:B------:R-:W-:Y:S01]  /*5e20*/  IMAD R48, R45, 0x80, R46 ;  /* 0x000000802d307824 */ /* 0x000fe200078e022e */
[----:B------:R-:W-:Y:S01]  /*5e30*/  @P1 SEL R0, RZ, 0xffffffff, P3 ;  /* 0xffffffffff001807 */ /* 0x000fe20001800000 */
[----:B------:R-:W-:Y:S01]  /*5e40*/  IMAD R110, R105, -0x10, R103 ;  /* 0xfffffff0696e7824 */ /* 0x000fe200078e0267 */
[----:B------:R-:W-:Y:S01]  /*5e50*/  LOP3.LUT R101, R101, 0x1, RZ, 0x3c, !PT ;  /* 0x0000000165657812 */ /* 0x000fe200078e3cff */
[----:B------:R-:W-:Y:S01]  /*5e60*/  IMAD.MOV.U32 R60, RZ, RZ, RZ ;  /* 0x000000ffff3c7224 */ /* 0x000fe200078e00ff */
[----:B------:R-:W-:Y:S02]  /*5e70*/  @P0 SEL R0, R3, R0, !P2 ;  /* 0x0000000003000207 */ /* 0x000fe40005000000 */
[----:B------:R-:W-:Y:S02]  /*5e80*/  CS2R R82, SRZ ;  /* 0x0000000000527805 */ /* 0x000fe4000001ff00 */
[----:B------:R-:W-:Y:S02]  /*5e90*/  LEA R112, R45, UR48, 0x3 ;  /* 0x000000302d707c11 */ /* 0x000fe4000f8e18ff */
[----:B------:R-:W-:Y:S02]  /*5ea0*/  CS2R R80, SRZ ;  /* 0x0000000000507805 */ /* 0x000fe4000001ff00 */
[----:B------:R-:W-:Y:S02]  /*5eb0*/  @P1 LOP3.LUT R0, R0, 0x1, RZ, 0xc0, !PT ;  /* 0x0000000100001812 */ /* 0x000fe400078ec0ff */
[----:B------:R-:W-:Y:S02]  /*5ec0*/  CS2R R74, SRZ ;  /* 0x00000000004a7805 */ /* 0x000fe4000001ff00 */
[----:B------:R-:W-:Y:S02]  /*5ed0*/  PLOP3.LUT P2, PT, PT, PT, UP1, 0x80, 0x8 ;  /* 0x000000000008781c */ /* 0x000fe40003f4f018 */
[----:B------:R-:W-:Y:S02]  /*5ee0*/  CS2R R72, SRZ ;  /* 0x0000000000487805 */ /* 0x000fe4000001ff00 */
[----:B------:R-:W-:Y:S02]  /*5ef0*/  ISETP.NE.U32.OR P5, PT, R0, 0x1, !P1 ;  /* 0x000000010000780c */ /* 0x000fe40004fa5470 */
[----:B------:R-:W-:Y:S02]  /*5f00*/  CS2R R66, SRZ ;  /* 0x0000000000427805 */ /* 0x000fe4000001ff00 */
[----:B------:R-:W-:Y:S02]  /*5f10*/  LOP3.LUT P4, R108, R92, 0xff, RZ, 0xc0, !PT ;  /* 0x000000ff5c6c7812 */ /* 0x000fe4000788c0ff */
[----:B------:R-:W-:Y:S02]  /*5f20*/  CS2R R64, SRZ ;  /* 0x0000000000407805 */ /* 0x000fe4000001ff00 */
[----:B------:R-:W-:Y:S02]  /*5f30*/  SEL R2, RZ, 0xffffffff, P3 ;  /* 0xffffffffff027807 */ /* 0x000fe40001800000 */
[----:B------:R-:W-:Y:S02]  /*5f40*/  CS2R R58, SRZ ;  /* 0x00000000003a7805 */ /* 0x000fe4000001ff00 */
[----:B------:R-:W-:Y:S02]  /*5f50*/  P2R R111, PR, RZ, 0x20 ;  /* 0x00000020ff6f7803 */ /* 0x000fe40000000000 */
[----:B------:R-:W-:Y:S02]  /*5f60*/  CS2R R56, SRZ ;  /* 0x0000000000387805 */ /* 0x000fe4000001ff00 */
[----:B------:R-:W-:Y:S02]  /*5f70*/  @P2 SEL R2, R3, R2, !P4 ;  /* 0x0000000203022207 */ /* 0x000fe40006000000 */
[----:B------:R-:W-:Y:S02]  /*5f80*/  @P5 SHF.L.U32 R0, R101, 0x1f, RZ ;  /* 0x0000001f65005819 */ /* 0x000fe400000006ff */
[----:B------:R-:W-:Y:S02]  /*5f90*/  LOP3.LUT R2, R2, 0x1, RZ, 0xc0, !PT ;  /* 0x0000000102027812 */ /* 0x000fe400078ec0ff */
[----:B------:R1:W3:Y:S02]  /*5fa0*/  @P5 SYNCS.PHASECHK.TRANS64.TRYWAIT P1, [UR48+0x40], R0 ;  /* 0x00004000ff0055a7 */ /* 0x0002e40008021130 */
[----:B------:R-:W-:Y:S04]  /*5fb0*/  ISETP.NE.U32.AND P2, PT, R2, 0x1, PT ;  /* 0x000000010200780c */ /* 0x000fe80003f45070 */
[----:B------:R-:W-:Y:S02]  /*5fc0*/  P2R R62, PR, RZ, 0x4 ;  /* 0x00000004ff3e7803 */ /* 0x000fe40000000000 */
[----:B-1----:R-:W-:Y:S04]  /*5fd0*/  SHF.L.U32 R0, R100, 0x1f, RZ ;  /* 0x0000001f64007819 */ /* 0x002fe800000006ff */
[----:B------:R1:W4:Y:S01]  /*5fe0*/  SYNCS.PHASECHK.TRANS64.TRYWAIT P0, [R112+URZ+0xb0], R0 ;  /* 0x0000b000700075a7 */ /* 0x00032200080011ff */
[----:B---3--:R-:W-:Y:S01]  /*5ff0*/  @P5 SEL R61, RZ, 0x1, !P1 ;  /* 0x00000001ff3d5807 */ /* 0x008fe20004800000 */
[----:B-1----:R-:W-:Y:S06]  /*6000*/  @!P5 BRA `(.L_x_109) ;  /* 0x000000000058d947 */ /* 0x002fec0003800000 */
[----:B------:R-:W-:Y:S01]  /*6010*/  IMAD.MOV.U32 R83, RZ, RZ, RZ ;  /* 0x000000ffff537224 */ /* 0x000fe200078e00ff */
[----:B------:R-:W-:Y:S01]  /*6020*/  ISETP.NE.AND P1, PT, R61, RZ, PT ;  /* 0x000000ff3d00720c */ /* 0x000fe20003f25270 */
[----:B------:R-:W-:Y:S01]  /*6030*/  BSSY B0, `(.L_x_110) ;  /* 0x000000c000007945 */ /* 0x000fe20003800000 */
[----:B------:R-:W-:Y:S02]  /*6040*/  CS2R R58, SRZ ;  /* 0x00000000003a7805 */ /* 0x000fe4000001ff00 */
[----:B------:R-:W-:Y:S02]  /*6050*/  CS2R R56, SRZ ;  /* 0x0000000000387805 */ /* 0x000fe4000001ff00 */
[----:B------:R-:W-:Y:S02]  /*6060*/  CS2R R66, SRZ ;  /* 0x0000000000427805 */ /* 0x000fe4000001ff00 */
[----:B------:R-:W-:Y:S02]  /*6070*/  CS2R R64, SRZ ;  /* 0x0000000000407805 */ /* 0x000fe4000001ff00 */
[----:B------:R-:W-:Y:S02]  /*6080*/  CS2R R74, SRZ ;  /* 0x00000000004a7805 */ /* 0x000fe4000001ff00 */
[----:B------:R-:W-:Y:S02]  /*6090*/  CS2R R72, SRZ ;  /* 0x0000000000487805 */ /* 0x000fe4000001ff00 */
[----:B------:R-:W-:Y:S01]  /*60a0*/  CS2R R80, SRZ ;  /* 0x0000000000507805 */ /* 0x000fe2000001ff00 */
[----:B------:R-:W-:Y:S06]  /*60b0*/  @P1 BRA `(.L_x_111) ;  /* 0x00000000000c1947 */ /* 0x000fec0003800000 */
[----:B------:R-:W-:Y:S04]  /*60c0*/  SHF.L.U32 R3, R101, 0x1f, RZ ;  /* 0x0000001f65037819 */ /* 0x000fe800000006ff */
[----:B------:R-:W1:Y:S02]  /*60d0*/  SYNCS.PHASECHK.TRANS64.TRYWAIT P1, [UR48+0x40], R3 ;  /* 0x00004003ff0075a7 */ /* 0x000e640008021130 */
[----:B-1----:R-:W-:Y:S05]  /*60e0*/  @!P1 BRA `(.L_x_112) ;  /* 0x0000003c00b09947 */ /* 0x002fea0003800000 */
.L_x_111:
[----:B------:R-:W-:Y:S05]  /*60f0*/  BSYNC B0 ;  /* 0x0000000000007941 */ /* 0x000fea0003800000 */
.L_x_110:
[----:B------:R-:W-:Y:S01]  /*6100*/  ISETP.NE.AND P1, PT, R62, RZ, PT ;  /* 0x000000ff3e00720c */ /* 0x000fe20003f25270 */
[----:B------:R-:W-:Y:S11]  /*6110*/  HFMA2 R60, -RZ, RZ, 0, 5.9604644775390625e-08 ;  /* 0x00000001ff3c7431 */ /* 0x000ff600000001ff */
[----:B------:R-:W-:Y:S01]  /*6120*/  @!UPT UIADD3 URZ, UPT, UPT, URZ, URZ, URZ ;  /* 0x000000fffffff290 */ /* 0x000fe2000fffe0ff */
[----:B------:R3:W1:Y:S04]  /*6130*/  @P1 LDS.128 R56, [R104] ;  /* 0x0000000068381984 */ /* 0x0006680000000c00 */
[----:B------:R3:W1:Y:S04]  /*6140*/  @P1 LDS.128 R64, [R103+0x10] ;  /* 0x0000100067401984 */ /* 0x0006680000000c00 */
[----:B------:R3:W1:Y:S04]  /*6150*/  @P1 LDS.128 R72, [R102+0x20] ;  /* 0x0000200066481984 */ /* 0x0006680000000c00 */
[----:B------:R3:W1:Y:S02]  /*6160*/  @P1 LDS.128 R80, [R110+0x30] ;  /* 0x000030006e501984 */ /* 0x0006640000000c00 */
.L_x_109:
[----:B------:R-:W-:Y:S05]  /*6170*/  BSYNC B1 ;  /* 0x0000000000017941 */ /* 0x000fea0003800000 */
.L_x_108:
[----:B-1----:R-:W-:Y:S04]  /*6180*/  SHF.R.U32.HI R2, RZ, 0x15, R48 ;  /* 0x00000015ff027819 */ /* 0x002fe80000011630 */
[----:B------:R-:W-:Y:S01]  /*6190*/  LOP3.LUT P1, RZ, R2, 0x3, R96, 0x48, !PT ;  /* 0x0000000302ff7812 */ /* 0x000fe20007824860 */
[----:B------:R-:W-:Y:S01]  /*61a0*/  @!UPT UIADD3 URZ, UPT, UPT, URZ, URZ, URZ ;  /* 0x000000fffffff290 */ /* 0x000fe2000fffe0ff */
[----:B----4-:R-:W-:Y:S11]  /*61b0*/  @P0 BRA `(.L_x_113) ;  /* 0x0000000000080947 */ /* 0x010ff60003800000 */
[----:B------:R-:W1:Y:S02]  /*61c0*/  SYNCS.PHASECHK.TRANS64.TRYWAIT P0, [R112+URZ+0xb0], R0 ;  /* 0x0000b000700075a7 */ /* 0x000e6400080011ff */
[----:B-1----:R-:W-:Y:S05]  /*61d0*/  @!P0 BRA `(.L_x_114) ;  /* 0x0000003c008c8947 */ /* 0x002fea0003800000 */
.L_x_113:
[----:B------:R-:W-:Y:S05]  /*61e0*/  @!P1 BRA `(.L_x_115) ;  /* 0x0000000000409947 */ /* 0x000fea0003800000 */
[----:B------:R-:W4:Y:S01]  /*61f0*/  LDCU.64 UR8, c[0x4][0x70] ;  /* 0x01000e00ff0877ac */ /* 0x000f220008000a00 */
[----:B------:R-:W-:Y:S01]  /*6200*/  MOV R3, 0x0 ;  /* 0x0000000000037802 */ /* 0x000fe20000000f00 */
[----:B------:R-:W-:Y:S02]  /*6210*/  HFMA2 R12, -RZ, RZ, 0, 5.9604644775390625e-08 ;  /* 0x00000001ff0c7431 */ /* 0x000fe400000001ff */
[----:B------:R-:W-:Y:S02]  /*6220*/  IMAD.MOV.U32 R8, RZ, RZ, 0x192 ;  /* 0x00000192ff087424 */ /* 0x000fe400078e00ff */
[----:B------:R-:W-:Y:S01]  /*6230*/  IMAD.MOV.U32 R13, RZ, RZ, RZ ;  /* 0x000000ffff0d7224 */ /* 0x000fe200078e00ff */
[----:B------:R-:W5:Y:S01]  /*6240*/  LDCU.64 UR6, c[0x4][0x78] ;  /* 0x01000f00ff0677ac */ /* 0x000f620008000a00 */
[----:B------:R-:W1:Y:S01]  /*6250*/  LDC.64 R2, c[0x4][R3] ;  /* 0x0100000003027b82 */ /* 0x000e620000000a00 */
[----:B------:R-:W2:Y:S01]  /*6260*/  LDCU.64 UR4, c[0x4][0x10] ;  /* 0x01000200ff0477ac */ /* 0x000ea20008000a00 */
[----:B----4-:R-:W-:Y:S01]  /*6270*/  MOV R5, UR9 ;  /* 0x0000000900057c02 */ /* 0x010fe20008000f00 */
[----:B------:R-:W-:Y:S01]  /*6280*/  IMAD.U32 R4, RZ, RZ, UR8 ;  /* 0x00000008ff047e24 */ /* 0x000fe2000f8e00ff */
[----:B-----5:R-:W-:Y:S01]  /*6290*/  MOV R7, UR7 ;  /* 0x0000000700077c02 */ /* 0x020fe20008000f00 */
[----:B------:R-:W-:Y:S01]  /*62a0*/  IMAD.U32 R6, RZ, RZ, UR6 ;  /* 0x00000006ff067e24 */ /* 0x000fe2000f8e00ff */
[----:B--2---:R-:W-:Y:S01]  /*62b0*/  MOV R11, UR5 ;  /* 0x00000005000b7c02 */ /* 0x004fe20008000f00 */
[----:B------:R-:W-:Y:S02]  /*62c0*/  IMAD.U32 R10, RZ, RZ, UR4 ;  /* 0x00000004ff0a7e24 */ /* 0x000fe4000f8e00ff */
[----:B------:R-:W-:Y:S07]  /*62d0*/  LEPC R20, `(.L_x_115) ;  /* 0x000000001014794e */ /* 0x000fee0000000000 */
[----:B-1-3--:R-:W-:Y:S05]  /*62e0*/  CALL.ABS.NOINC R2 ;  /* 0x0000000002007343 */ /* 0x00afea0003c00000 */
.L_x_115:
[----:B------:R-:W-:Y:S01]  /*62f0*/  SHF.L.U32 R50, R56, 0x10, RZ ;  /* 0x0000001038327819 */ /* 0x000fe200000006ff */
[----:B------:R-:W-:Y:S05]  /*6300*/  WARPSYNC.ALL ;  /* 0x0000000000007948 */ /* 0x000fea0003800000 */
[----:B------:R-:W-:Y:S01]  /*6310*/  R2UR UR4, R48 ;  /* 0x00000000300472ca */ /* 0x000fe200000e0000 */
[----:B------:R-:W-:Y:S01]  /*6320*/  BSSY.RECONVERGENT B0, `(.L_x_116) ;  /* 0x0000088000007945 */ /* 0x000fe20003800200 */
[----:B------:R-:W-:Y:S02]  /*6330*/  LOP3.LUT R51, R56, 0xffff0000, RZ, 0xc0, !PT ;  /* 0xffff000038337812 */ /* 0x000fe400078ec0ff */
[----:B------:R-:W-:Y:S02]  /*6340*/  SHF.L.U32 R52, R57, 0x10, RZ ;  /* 0x0000001039347819 */ /* 0x000fe400000006ff */
[----:B------:R-:W-:Y:S07]  /*6350*/  ISETP.NE.AND P0, PT, R106, RZ, PT ;  /* 0x000000ff6a00720c */ /* 0x000fee0003f05270 */
[----:B------:R-:W1:Y:S02]  /*6360*/  LDTM.x32 R4, tmem[UR4] ;  /* 0x00000004000479ee */ /* 0x000e6400082c0000 */
[C---:B-12---:R-:W-:Y:S01]  /*6370*/  FMUL R0, R47.reuse, R4 ;  /* 0x000000042f007220 */ /* 0x046fe20000400000 */
[C---:B------:R-:W-:Y:S01]  /*6380*/  FMUL R2, R47.reuse, R5 ;  /* 0x000000052f027220 */ /* 0x040fe20000400000 */
[C---:B------:R-:W-:Y:S01]  /*6390*/  FMUL R4, R47.reuse, R8 ;  /* 0x000000082f047220 */ /* 0x040fe20000400000 */
[C---:B------:R-:W-:Y:S01]  /*63a0*/  FMUL R3, R47.reuse, R6 ;  /* 0x000000062f037220 */ /* 0x040fe20000400000 */
[C---:B------:R-:W-:Y:S01]  /*63b0*/  FMUL R5, R47.reuse, R9 ;  /* 0x000000092f057220 */ /* 0x040fe20000400000 */
[C---:B------:R-:W-:Y:S01]  /*63c0*/  FMUL R8, R47.reuse, R12 ;  /* 0x0000000c2f087220 */ /* 0x040fe20000400000 */
[C---:B------:R-:W-:Y:S01]  /*63d0*/  FMUL R6, R47.reuse, R10 ;  /* 0x0000000a2f067220 */ /* 0x040fe20000400000 */
[C---:B------:R-:W-:Y:S01]  /*63e0*/  FMUL R9, R47.reuse, R13 ;  /* 0x0000000d2f097220 */ /* 0x040fe20000400000 */
[----:B------:R-:W-:Y:S01]  /*63f0*/  FMUL R12, R47, R16 ;  /* 0x000000102f0c7220 */ /* 0x000fe20000400000 */
[----:B------:R-:W-:Y:S01]  /*6400*/  FFMA R0, R49, R50, R0 ;  /* 0x0000003231007223 */ /* 0x000fe20000000000 */
[C---:B------:R-:W-:Y:S01]  /*6410*/  FMUL R10, R47.reuse, R14 ;  /* 0x0000000e2f0a7220 */ /* 0x040fe20000400000 */
[C---:B------:R-:W-:Y:S01]  /*6420*/  FMUL R13, R47.reuse, R17 ;  /* 0x000000112f0d7220 */ /* 0x040fe20000400000 */
[----:B------:R-:W-:Y:S01]  /*6430*/  FMUL R16, R47, R20 ;  /* 0x000000142f107220 */ /* 0x000fe20000400000 */
[----:B------:R-:W-:Y:S01]  /*6440*/  FFMA R2, R49, R51, R2 ;  /* 0x0000003331027223 */ /* 0x000fe20000000002 */
[C---:B------:R-:W-:Y:S01]  /*6450*/  FMUL R14, R47.reuse, R18 ;  /* 0x000000122f0e7220 */ /* 0x040fe20000400000 */
        /* <DEDUP_REMOVED lines=8> */
[----:B------:R-:W-:Y:S01]  /*64e0*/  LOP3.LUT R32, R57, 0xffff0000, RZ, 0xc0, !PT ;  /* 0xffff000039207812 */ /* 0x000fe200078ec0ff */
[C---:B------:R-:W-:Y:S01]  /*64f0*/  FMUL R26, R47.reuse, R30 ;  /* 0x0000001e2f1a7220 */ /* 0x040fe20000400000 */
[----:B------:R-:W-:Y:S01]  /*6500*/  FMUL R29, R47, R33 ;  /* 0x000000212f1d7220 */ /* 0x000fe20000400000 */
[----:B------:R-:W-:Y:S01]  /*6510*/  SHF.L.U32 R33, R58, 0x10, RZ ;  /* 0x000000103a217819 */ /* 0x000fe200000006ff */
[----:B------:R-:W-:Y:S01]  /*6520*/  FFMA R3, R49, R52, R3 ;  /* 0x0000003431037223 */ /* 0x000fe20000000003 */
[----:B------:R-:W-:Y:S01]  /*6530*/  F2FP.BF16.F32.PACK_AB R52, R2, R0 ;  /* 0x000000000234723e */ /* 0x000fe200000010ff */
[----:B------:R-:W-:Y:S01]  /*6540*/  FMUL R7, R47, R7 ;  /* 0x000000072f077220 */ /* 0x000fe20000400000 */
[----:B------:R-:W-:Y:S01]  /*6550*/  SHF.L.U32 R0, R59, 0x10, RZ ;  /* 0x000000103b007819 */ /* 0x000fe200000006ff */
[----:B------:R-:W-:Y:S01]  /*6560*/  FMUL R30, R47, R34 ;  /* 0x000000222f1e7220 */ /* 0x000fe20000400000 */
[----:B------:R-:W-:Y:S01]  /*6570*/  LOP3.LUT R34, R58, 0xffff0000, RZ, 0xc0, !PT ;  /* 0xffff00003a227812 */ /* 0x000fe200078ec0ff */
[----:B------:R-:W-:Y:S01]  /*6580*/  FFMA R7, R49, R32, R7 ;  /* 0x0000002031077223 */ /* 0x000fe20000000007 */
[----:B------:R-:W-:Y:S01]  /*6590*/  LOP3.LUT R2, R59, 0xffff0000, RZ, 0xc0, !PT ;  /* 0xffff00003b027812 */ /* 0x000fe200078ec0ff */
[----:B------:R-:W-:Y:S01]  /*65a0*/  FFMA R4, R49, R33, R4 ;  /* 0x0000002131047223 */ /* 0x000fe20000000004 */
[----:B------:R-:W-:Y:S01]  /*65b0*/  FMUL R11, R47, R11 ;  /* 0x0000000b2f0b7220 */ /* 0x000fe20000400000 */
[----:B------:R-:W-:Y:S01]  /*65c0*/  FFMA R5, R49, R34, R5 ;  /* 0x0000002231057223 */ /* 0x000fe20000000005 */
[----:B------:R-:W-:Y:S01]  /*65d0*/  F2FP.BF16.F32.PACK_AB R53, R7, R3 ;  /* 0x000000030735723e */ /* 0x000fe200000010ff */
[C---:B------:R-:W-:Y:S01]  /*65e0*/  FFMA R6, R49.reuse, R0, R6 ;  /* 0x0000000031067223 */ /* 0x040fe20000000006 */
[C---:B------:R-:W-:Y:S01]  /*65f0*/  SHF.L.U32 R0, R64.reuse, 0x10, RZ ;  /* 0x0000001040007819 */ /* 0x040fe200000006ff */
[----:B------:R-:W-:Y:S01]  /*6600*/  FFMA R11, R49, R2, R11 ;  /* 0x00000002310b7223 */ /* 0x000fe2000000000b */
[----:B------:R-:W-:Y:S01]  /*6610*/  LOP3.LUT R2, R64, 0xffff0000, RZ, 0xc0, !PT ;  /* 0xffff000040027812 */ /* 0x000fe200078ec0ff */
[----:B------:R-:W-:Y:S01]  /*6620*/  FMUL R15, R47, R15 ;  /* 0x0000000f2f0f7220 */ /* 0x000fe20000400000 */
[----:B------:R-:W-:Y:S01]  /*6630*/  SHF.L.U32 R3, R65, 0x10, RZ ;  /* 0x0000001041037819 */ /* 0x000fe200000006ff */
[----:B------:R-:W-:Y:S01]  /*6640*/  FFMA R8, R49, R0, R8 ;  /* 0x0000000031087223 */ /* 0x000fe20000000008 */
[----:B------:R-:W-:Y:S01]  /*6650*/  LOP3.LUT R0, R65, 0xffff0000, RZ, 0xc0, !PT ;  /* 0xffff000041007812 */ /* 0x000fe200078ec0ff */
[C---:B------:R-:W-:Y:S01]  /*6660*/  FFMA R9, R49.reuse, R2, R9 ;  /* 0x0000000231097223 */ /* 0x040fe20000000009 */
[C---:B------:R-:W-:Y:S01]  /*6670*/  SHF.L.U32 R2, R66.reuse, 0x10, RZ ;  /* 0x0000001042027819 */ /* 0x040fe200000006ff */
[----:B------:R-:W-:Y:S01]  /*6680*/  FFMA R10, R49, R3, R10 ;  /* 0x00000003310a7223 */ /* 0x000fe2000000000a */
[----:B------:R-:W-:Y:S01]  /*6690*/  SHF.L.U32 R3, R67, 0x10, RZ ;  /* 0x0000001043037819 */ /* 0x000fe200000006ff */
[C---:B------:R-:W-:Y:S01]  /*66a0*/  FFMA R15, R49.reuse, R0, R15 ;  /* 0x00000000310f7223 */ /* 0x040fe2000000000f */
[----:B------:R-:W-:Y:S01]  /*66b0*/  LOP3.LUT R0, R66, 0xffff0000, RZ, 0xc0, !PT ;  /* 0xffff000042007812 */ /* 0x000fe200078ec0ff */
[----:B------:R-:W-:Y:S01]  /*66c0*/  FFMA R12, R49, R2, R12 ;  /* 0x00000002310c7223 */ /* 0x000fe2000000000c */
[C---:B------:R-:W-:Y:S01]  /*66d0*/  SHF.L.U32 R2, R72.reuse, 0x10, RZ ;  /* 0x0000001048027819 */ /* 0x040fe200000006ff */
[----:B------:R-:W-:Y:S01]  /*66e0*/  FMUL R19, R47, R19 ;  /* 0x000000132f137220 */ /* 0x000fe20000400000 */
[----:B------:R-:W-:Y:S01]  /*66f0*/  F2FP.BF16.F32.PACK_AB R54, R5, R4 ;  /* 0x000000040536723e */ /* 0x000fe200000010ff */
[----:B------:R-:W-:Y:S01]  /*6700*/  FFMA R13, R49, R0, R13 ;  /* 0x00000000310d7223 */ /* 0x000fe2000000000d */
[----:B------:R-:W-:Y:S01]  /*6710*/  LOP3.LUT R0, R67, 0xffff0000, RZ, 0xc0, !PT ;  /* 0xffff000043007812 */ /* 0x000fe200078ec0ff */
[----:B------:R-:W-:Y:S01]  /*6720*/  FFMA R14, R49, R3, R14 ;  /* 0x00000003310e7223 */ /* 0x000fe2000000000e */
[----:B------:R-:W-:Y:S01]  /*6730*/  LOP3.LUT R3, R72, 0xffff0000, RZ, 0xc0, !PT ;  /* 0xffff000048037812 */ /* 0x000fe200078ec0ff */
[----:B------:R-:W-:Y:S01]  /*6740*/  FMUL R23, R47, R23 ;  /* 0x000000172f177220 */ /* 0x000fe20000400000 */
[----:B------:R-:W-:Y:S01]  /*6750*/  F2FP.BF16.F32.PACK_AB R55, R11, R6 ;  /* 0x000000060b37723e */ /* 0x000fe200000010ff */
[----:B------:R-:W-:Y:S01]  /*6760*/  FFMA R19, R49, R0, R19 ;  /* 0x0000000031137223 */ /* 0x000fe20000000013 */
[----:B------:R-:W-:Y:S01]  /*6770*/  SHF.L.U32 R0, R73, 0x10, RZ ;  /* 0x0000001049007819 */ /* 0x000fe200000006ff */
[----:B------:R-:W-:Y:S01]  /*6780*/  FFMA R16, R49, R2, R16 ;  /* 0x0000000231107223 */ /* 0x000fe20000000010 */
[----:B------:R-:W-:Y:S01]  /*6790*/  LOP3.LUT R2, R73, 0xffff0000, RZ, 0xc0, !PT ;  /* 0xffff000049027812 */ /* 0x000fe200078ec0ff */
[----:B------:R-:W-:Y:S01]  /*67a0*/  FFMA R17, R49, R3, R17 ;  /* 0x0000000331117223 */ /* 0x000fe20000000011 */
[----:B------:R-:W-:Y:S01]  /*67b0*/  SHF.L.U32 R3, R75, 0x10, RZ ;  /* 0x000000104b037819 */ /* 0x000fe200000006ff */
[----:B------:R-:W-:Y:S01]  /*67c0*/  FFMA R18, R49, R0, R18 ;  /* 0x0000000031127223 */ /* 0x000fe20000000012 */
[C---:B------:R-:W-:Y:S01]  /*67d0*/  SHF.L.U32 R0, R74.reuse, 0x10, RZ ;  /* 0x000000104a007819 */ /* 0x040fe200000006ff */
[----:B------:R1:W-:Y:S01]  /*67e0*/  STS.128 [R104], R52 ;  /* 0x0000003468007388 */ /* 0x0003e20000000c00 */
[----:B------:R-:W-:Y:S01]  /*67f0*/  F2FP.BF16.F32.PACK_AB R8, R9, R8 ;  /* 0x000000080908723e */ /* 0x000fe200000010ff */
[C---:B------:R-:W-:Y:S01]  /*6800*/  FFMA R23, R49.reuse, R2, R23 ;  /* 0x0000000231177223 */ /* 0x040fe20000000017 */
[----:B------:R-:W-:Y:S01]  /*6810*/  LOP3.LUT R2, R74, 0xffff0000, RZ, 0xc0, !PT ;  /* 0xffff00004a027812 */ /* 0x000fe200078ec0ff */
[----:B------:R-:W-:Y:S01]  /*6820*/  FFMA R20, R49, R0, R20 ;  /* 0x0000000031147223 */ /* 0x000fe20000000014 */
[----:B------:R-:W-:Y:S01]  /*6830*/  LOP3.LUT R0, R75, 0xffff0000, RZ, 0xc0, !PT ;  /* 0xffff00004b007812 */ /* 0x000fe200078ec0ff */
[----:B------:R-:W-:Y:S01]  /*6840*/  FMUL R27, R47, R27 ;  /* 0x0000001b2f1b7220 */ /* 0x000fe20000400000 */
[----:B------:R-:W-:Y:S01]  /*6850*/  F2FP.BF16.F32.PACK_AB R9, R15, R10 ;  /* 0x0000000a0f09723e */ /* 0x000fe200000010ff */
[C---:B------:R-:W-:Y:S01]  /*6860*/  FFMA R21, R49.reuse, R2, R21 ;  /* 0x0000000231157223 */ /* 0x040fe20000000015 */
[C---:B------:R-:W-:Y:S01]  /*6870*/  FFMA R22, R49.reuse, R3, R22 ;  /* 0x0000000331167223 */ /* 0x040fe20000000016 */
[----:B------:R-:W-:Y:S01]  /*6880*/  FFMA R27, R49, R0, R27 ;  /* 0x00000000311b7223 */ /* 0x000fe2000000001b */
[C---:B------:R-:W-:Y:S01]  /*6890*/  SHF.L.U32 R2, R80.reuse, 0x10, RZ ;  /* 0x0000001050027819 */ /* 0x040fe200000006ff */
[C---:B------:R-:W-:Y:S01]  /*68a0*/  FMUL R31, R47.reuse, R31 ;  /* 0x0000001f2f1f7220 */ /* 0x040fe20000400000 */
[----:B------:R-:W-:Y:S01]  /*68b0*/  LOP3.LUT R0, R80, 0xffff0000, RZ, 0xc0, !PT ;  /* 0xffff000050007812 */ /* 0x000fe200078ec0ff */
[----:B------:R-:W-:Y:S01]  /*68c0*/  FMUL R35, R47, R35 ;  /* 0x000000232f237220 */ /* 0x000fe20000400000 */
[----:B------:R-:W-:Y:S01]  /*68d0*/  SHF.L.U32 R3, R81, 0x10, RZ ;  /* 0x0000001051037819 */ /* 0x000fe200000006ff */
[----:B------:R-:W-:Y:S01]  /*68e0*/  FFMA R24, R49, R2, R24 ;  /* 0x0000000231187223 */ /* 0x000fe20000000018 */
[----:B------:R-:W-:Y:S01]  /*68f0*/  F2FP.BF16.F32.PACK_AB R10, R13, R12 ;  /* 0x0000000c0d0a723e */ /* 0x000fe200000010ff */
[----:B------:R-:W-:Y:S01]  /*6900*/  FFMA R25, R49, R0, R25 ;  /* 0x0000000031197223 */ /* 0x000fe20000000019 */
[----:B------:R-:W-:Y:S01]  /*6910*/  F2FP.BF16.F32.PACK_AB R11, R19, R14 ;  /* 0x0000000e130b723e */ /* 0x000fe200000010ff */
[----:B------:R-:W-:Y:S01]  /*6920*/  FFMA R26, R49, R3, R26 ;  /* 0x00000003311a7223 */ /* 0x000fe2000000001a */
[----:B------:R-:W-:Y:S02]  /*6930*/  LOP3.LUT R0, R81, 0xffff0000, RZ, 0xc0, !PT ;  /* 0xffff000051007812 */ /* 0x000fe400078ec0ff */
[C---:B------:R-:W-:Y:S01]  /*6940*/  SHF.L.U32 R2, R82.reuse, 0x10, RZ ;  /* 0x0000001052027819 */ /* 0x040fe200000006ff */
[----:B------:R1:W-:Y:S01]  /*6950*/  STS.128 [R103+0x10], R8 ;  /* 0x0000100867007388 */ /* 0x0003e20000000c00 */
[----:B------:R-:W-:Y:S01]  /*6960*/  LOP3.LUT R3, R82, 0xffff0000, RZ, 0xc0, !PT ;  /* 0xffff000052037812 */ /* 0x000fe200078ec0ff */
[----:B------:R-:W-:Y:S01]  /*6970*/  FFMA R31, R49, R0, R31 ;  /* 0x00000000311f7223 */ /* 0x000fe2000000001f */
[----:B------:R-:W-:Y:S01]  /*6980*/  SHF.L.U32 R4, R83, 0x10, RZ ;  /* 0x0000001053047819 */ /* 0x000fe200000006ff */
[----:B------:R-:W-:Y:S01]  /*6990*/  FFMA R28, R49, R2, R28 ;  /* 0x00000002311c7223 */ /* 0x000fe2000000001c */
[----:B------:R-:W-:Y:S01]  /*69a0*/  F2FP.BF16.F32.PACK_AB R16, R17, R16 ;  /* 0x000000101110723e */ /* 0x000fe200000010ff */
[----:B------:R-:W-:Y:S01]  /*69b0*/  FFMA R29, R49, R3, R29 ;  /* 0x00000003311d7223 */ /* 0x000fe2000000001d */
[----:B------:R-:W-:Y:S01]  /*69c0*/  LOP3.LUT R5, R83, 0xffff0000, RZ, 0xc0, !PT ;  /* 0xffff000053057812 */ /* 0x000fe200078ec0ff */
[----:B------:R-:W-:Y:S01]  /*69d0*/  FFMA R30, R49, R4, R30 ;  /* 0x00000004311e7223 */ /* 0x000fe2000000001e */
[----:B------:R-:W-:Y:S02]  /*69e0*/  F2FP.BF16.F32.PACK_AB R17, R23, R18 ;  /* 0x000000121711723e */ /* 0x000fe400000010ff */
[----:B------:R-:W-:Y:S01]  /*69f0*/  F2FP.BF16.F32.PACK_AB R18, R21, R20 ;  /* 0x000000141512723e */ /* 0x000fe200000010ff */
[----:B------:R-:W-:Y:S01]  /*6a00*/  FFMA R35, R49, R5, R35 ;  /* 0x0000000531237223 */ /* 0x000fe20000000023 */
[----:B------:R-:W-:Y:S02]  /*6a10*/  F2FP.BF16.F32.PACK_AB R19, R27, R22 ;  /* 0x000000161b13723e */ /* 0x000fe400000010ff */
[----:B------:R-:W-:Y:S02]  /*6a20*/  F2FP.BF16.F32.PACK_AB R24, R25, R24 ;  /* 0x000000181918723e */ /* 0x000fe400000010ff */
[----:B------:R-:W-:Y:S01]  /*6a30*/  F2FP.BF16.F32.PACK_AB R25, R31, R26 ;  /* 0x0000001a1f19723e */ /* 0x000fe200000010ff */
[----:B------:R1:W-:Y:S01]  /*6a40*/  STS.128 [R102+0x20], R16 ;  /* 0x0000201066007388 */ /* 0x0003e20000000c00 */
[----:B------:R-:W-:Y:S02]  /*6a50*/  F2FP.BF16.F32.PACK_AB R26, R29, R28 ;  /* 0x0000001c1d1a723e */ /* 0x000fe400000010ff */
[----:B------:R-:W-:Y:S05]  /*6a60*/  F2FP.BF16.F32.PACK_AB R27, R35, R30 ;  /* 0x0000001e231b723e */ /* 0x000fea00000010ff */
[----:B------:R1:W-:Y:S01]  /*6a70*/  STS.128 [R110+0x30], R24 ;  /* 0x000030186e007388 */ /* 0x0003e20000000c00 */
[----:B------:R-:W-:Y:S01]  /*6a80*/  @!PT LDS RZ, [RZ] ;  /* 0x00000000fffff984 */ /* 0x000fe20000000800 */
[----:B------:R-:W-:Y:S01]  /*6a90*/  @!PT LDS RZ, [RZ] ;  /* 0x00000000fffff984 */ /* 0x000fe20000000800 */
[----:B------:R-:W-:Y:S01]  /*6aa0*/  @!PT LDS RZ, [RZ] ;  /* 0x00000000fffff984 */ /* 0x000fe20000000800 */
[----:B------:R-:W-:Y:S01]  /*6ab0*/  @!PT LDS RZ, [RZ] ;  /* 0x00000000fffff984 */ /* 0x000fe20000000800 */
[----:B------:R2:W-:Y:S07]  /*6ac0*/  MEMBAR.ALL.CTA ;  /* 0x0000000000007992 */ /* 0x0005ee0000008000 */
[----:B--2---:R-:W2:Y:S02]  /*6ad0*/  FENCE.VIEW.ASYNC.S ;  /* 0x00000000000073c6 */ /* 0x004ea40000000000 */
[----:B--2---:R-:W-:Y:S06]  /*6ae0*/  BAR.SYNC.DEFER_BLOCKING 0x1, 0x80 ;  /* 0x0042000000007b1d */ /* 0x004fec0000010000 */
[----:B------:R-:W-:Y:S05]  /*6af0*/  @P0 BRA `(.L_x_117) ;  /* 0x0000000000280947 */ /* 0x000fea0003800000 */
[----:B------:R-:W-:Y:S02]  /*6b00*/  UIADD3 UR4, UPT, UPT, UR48, 0x200, URZ ;  /* 0x0000020030047890 */ /* 0x000fe4000fffe0ff */
[----:B------:R-:W-:Y:S01]  /*6b10*/  UIADD3 UR6, UP0, UPT, UR52, 0x680, URZ ;  /* 0x0000068034067890 */ /* 0x000fe2000ff1e0ff */
[----:B------:R-:W-:Y:S03]  /*6b20*/  UMOV UR43, UR36 ;  /* 0x00000024002b7c82 */ /* 0x000fe60008000000 */
[----:B------:R-:W-:Y:S01]  /*6b30*/  MOV R97, UR4 ;  /* 0x0000000400617c02 */ /* 0x000fe20008000f00 */
[----:B------:R-:W-:Y:S03]  /*6b40*/  UIADD3.X UR7, UPT, UPT, URZ, UR53, URZ, UP0, !UPT ;  /* 0x00000035ff077290 */ /* 0x000fe600087fe4ff */
[----:B------:R-:W-:Y:S11]  /*6b50*/  R2UR UR40, R97 ;  /* 0x00000000612872ca */ /* 0x000ff600000e0000 */
[----:B------:R-:W-:Y:S02]  /*6b60*/  @!UPT UIADD3 URZ, UPT, UPT, URZ, URZ, URZ ;  /* 0x000000fffffff290 */ /* 0x000fe4000fffe0ff */
[----:B------:R2:W-:Y:S01]  /*6b70*/  UTMASTG.3D [UR40], [UR6] ;  /* 0x00000028060073b5 */ /* 0x0005e20008010000 */
[----:B------:R0:W-:Y:S01]  /*6b80*/  UTMACMDFLUSH ;  /* 0x00000000000079b7 */ /* 0x0001e20000000000 */
[----:B--2---:R-:W-:Y:S04]  /*6b90*/  DEPBAR.LE SB0, 0x1 ;  /* 0x000080400000791a */ /* 0x004fe80000000000 */
.L_x_117:
[----:B------:R-:W-:Y:S05]  /*6ba0*/  BSYNC.RECONVERGENT B0 ;  /* 0x0000000000007941 */ /* 0x000fea0003800200 */
.L_x_116:
[----:B------:R-:W-:Y:S01]  /*6bb0*/  BAR.SYNC.DEFER_BLOCKING 0x1, 0x80 ;  /* 0x0042000000007b1d */ /* 0x000fe20000010000 */
[----:B------:R-:W-:Y:S01]  /*6bc0*/  ISETP.NE.AND P1, PT, R111, RZ, PT ;  /* 0x000000ff6f00720c */ /* 0x000fe20003f25270 */
[----:B------:R-:W-:Y:S01]  /*6bd0*/  UISETP.NE.AND UP0, UPT, UR49, URZ, UPT ;  /* 0x000000ff3100728c */ /* 0x000fe2000bf05270 */
[----:B------:R-:W-:Y:S11]  /*6be0*/  LEA R2, R60, UR48, 0x3 ;  /* 0x000000303c027c11 */ /* 0x000ff6000f8e18ff */
[----:B------:R-:W-:Y:S01]  /*6bf0*/  @P1 SHF.L.U32 R3, R101, 0x1f, RZ ;  /* 0x0000001f65031819 */ /* 0x000fe200000006ff */
[----:B------:R-:W-:Y:S06]  /*6c00*/  BRA.U !UP0, `(.L_x_118) ;  /* 0x0000000108247547 */ /* 0x000fec000b800000 */
[----:B------:R-:W-:Y:S01]  /*6c10*/  IMAD.U32 R4, RZ, RZ, UR51 ;  /* 0x00000033ff047e24 */ /* 0x000fe2000f8e00ff */
[----:B------:R-:W-:Y:S01]  /*6c20*/  MOV R0, UR37 ;  /* 0x0000002500007c02 */ /* 0x000fe20008000f00 */
[----:B------:R-:W-:Y:S03]  /*6c30*/  UIADD3 UR51, UPT, UPT, UR51, 0x1, URZ ;  /* 0x0000000133337890 */ /* 0x000fe6000fffe0ff */
[----:B------:R-:W-:Y:S01]  /*6c40*/  @P1 LEA R4, R4, UR48, 0x3 ;  /* 0x0000003004041c11 */ /* 0x000fe2000f8e18ff */
[----:B------:R-:W-:Y:S04]  /*6c50*/  UISETP.NE.AND UP0, UPT, UR51, 0x4, UPT ;  /* 0x000000043300788c */ /* 0x000fe8000bf05270 */
[----:B------:R-:W-:Y:S01]  /*6c60*/  @P1 VIADD R4, R4, 0x60 ;  /* 0x0000006004041836 */ /* 0x000fe20000000000 */
[----:B------:R-:W-:Y:S04]  /*6c70*/  USEL UR51, UR51, URZ, UP0 ;  /* 0x000000ff33337287 */ /* 0x000fe80008000000 */
[----:B------:R-:W-:Y:S04]  /*6c80*/  @P1 PRMT R0, R0, 0x654, R4 ;  /* 0x0000065400001816 */ /* 0x000fe80000000004 */
[----:B------:R2:W-:Y:S04]  /*6c90*/  @P1 SYNCS.ARRIVE.TRANS64.RED.A1T0 RZ, [R0+URZ], RZ ;  /* 0x000000ff00ff19a7 */ /* 0x0005e800081004ff */
.L_x_118:
[----:B------:R-:W4:Y:S01]  /*6ca0*/  @P1 SYNCS.PHASECHK.TRANS64.TRYWAIT P0, [R2+URZ+0x40], R3 ;  /* 0x00004003020015a7 */ /* 0x000f2200080011ff */
[----:B------:R-:W-:Y:S01]  /*6cb0*/  BSSY B1, `(.L_x_119) ;  /* 0x0000016000017945 */ /* 0x000fe20003800000 */
[----:B----4-:R-:W-:Y:S03]  /*6cc0*/  @P1 SEL R61, RZ, 0x1, !P0 ;  /* 0x00000001ff3d1807 */ /* 0x010fe60004000000 */
[----:B------:R-:W-:Y:S05]  /*6cd0*/  @!P1 BRA `(.L_x_120) ;  /* 0x00000000004c9947 */ /* 0x000fea0003800000 */
[----:B------:R-:W-:Y:S01]  /*6ce0*/  ISETP.NE.AND P0, PT, R61, RZ, PT ;  /* 0x000000ff3d00720c */ /* 0x000fe20003f05270 */
[----:B------:R-:W-:Y:S01]  /*6cf0*/  BSSY B0, `(.L_x_121) ;  /* 0x000000b000007945 */ /* 0x000fe20003800000 */
[----:B------:R-:W-:Y:S11]  /*6d00*/  ISETP.NE.AND P1, PT, R62, RZ, PT ;  /* 0x000000ff3e00720c */ /* 0x000ff60003f25270 */
[----:B------:R-:W-:Y:S02]  /*6d10*/  @!UPT UIADD3 URZ, UPT, UPT, URZ, URZ, URZ ;  /* 0x000000fffffff290 */ /* 0x000fe4000fffe0ff */
[C---:B------:R-:W-:Y:S01]  /*6d20*/  @P1 IMAD R6, R60.reuse, 0x2000, R104 ;  /* 0x000020003c061824 */ /* 0x040fe200078e0268 */
[C---:B------:R-:W-:Y:S01]  /*6d30*/  @P1 LEA R4, R60.reuse, R102, 0xd ;  /* 0x000000663c041211 */ /* 0x040fe200078e68ff */
[C---:B------:R-:W-:Y:S02]  /*6d40*/  @P1 IMAD R5, R60.reuse, 0x2000, R103 ;  /* 0x000020003c051824 */ /* 0x040fe400078e0267 */
[----:B------:R-:W-:Y:S01]  /*6d50*/  @P1 IMAD R3, R60, 0x2000, R110 ;  /* 0x000020003c031824 */ /* 0x000fe200078e026e */
[----:B------:R-:W-:Y:S06]  /*6d60*/  @P0 BRA `(.L_x_122) ;  /* 0x00000000000c0947 */ /* 0x000fec0003800000 */
[----:B--2---:R-:W-:Y:S04]  /*6d70*/  SHF.L.U32 R0, R101, 0x1f, RZ ;  /* 0x0000001f65007819 */ /* 0x004fe800000006ff */
[----:B------:R-:W2:Y:S02]  /*6d80*/  SYNCS.PHASECHK.TRANS64.TRYWAIT P0, [R2+URZ+0x40], R0 ;  /* 0x00004000020075a7 */ /* 0x000ea400080011ff */
[----:B--2---:R-:W-:Y:S05]  /*6d90*/  @!P0 BRA `(.L_x_123) ;  /* 0x0000003000b08947 */ /* 0x004fea0003800000 */
.L_x_122:
[----:B------:R-:W-:Y:S05]  /*6da0*/  BSYNC B0 ;  /* 0x0000000000007941 */ /* 0x000fea0003800000 */
.L_x_121:
[----:B------:R-:W-:Y:S02]  /*6db0*/  ISETP.NE.AND P0, PT, R62, RZ, PT ;  /* 0x000000ff3e00720c */ /* 0x000fe40003f05270 */
[----:B------:R-:W-:Y:S11]  /*6dc0*/  IADD3 R60, PT, PT, R60, 0x1, RZ ;  /* 0x000000013c3c7810 */ /* 0x000ff60007ffe0ff */
[----:B------:R4:W1:Y:S04]  /*6dd0*/  @P0 LDS.128 R56, [R6] ;  /* 0x0000000006380984 */ /* 0x0008680000000c00 */
[----:B------:R4:W1:Y:S04]  /*6de0*/  @P0 LDS.128 R64, [R5+0x10] ;  /* 0x0000100005400984 */ /* 0x0008680000000c00 */
[----:B------:R4:W1:Y:S04]  /*6df0*/  @P0 LDS.128 R72, [R4+0x20] ;  /* 0x0000200004480984 */ /* 0x0008680000000c00 */
[----:B------:R4:W1:Y:S02]  /*6e00*/  @P0 LDS.128 R80, [R3+0x30] ;  /* 0x0000300003500984 */ /* 0x0008640000000c00 */
.L_x_120:
[----:B------:R-:W-:Y:S05]  /*6e10*/  BSYNC B1 ;  /* 0x0000000000017941 */ /* 0x000fea0003800000 */
.L_x_119:
[----:B--2---:R-:W-:Y:S05]  /*6e20*/  VIADD R0, R48, 0x20 ;  /* 0x0000002030007836 */ /* 0x004fea0000000000 */
[----:B------:R-:W-:Y:S04]  /*6e30*/  SHF.R.U32.HI R0, RZ, 0x15, R0 ;  /* 0x00000015ff007819 */ /* 0x000fe80000011600 */
[----:B------:R-:W-:Y:S11]  /*6e40*/  LOP3.LUT P0, RZ, R0, 0x3, R96, 0x48, !PT ;  /* 0x0000000300ff7812 */ /* 0x000ff60007804860 */
[----:B------:R-:W-:Y:S02]  /*6e50*/  @!UPT UIADD3 URZ, UPT, UPT, URZ, URZ, URZ ;  /* 0x000000fffffff290 */ /* 0x000fe4000fffe0ff */
[----:B------:R-:W-:Y:S05]  /*6e60*/  @!P0 BRA `(.L_x_124) ;  /* 0x0000000000408947 */ /* 0x000fea0003800000 */
[----:B------:R-:W2:Y:S01]  /*6e70*/  LDCU.64 UR8, c[0x4][0x70] ;  /* 0x01000e00ff0877ac */ /* 0x000ea20008000a00 */
[----:B----4-:R-:W-:Y:S01]  /*6e80*/  MOV R3, 0x0 ;  /* 0x0000000000037802 */ /* 0x010fe20000000f00 */
[----:B------:R-:W-:Y:S02]  /*6e90*/  HFMA2 R12, -RZ, RZ, 0, 5.9604644775390625e-08 ;  /* 0x00000001ff0c7431 */ /* 0x000fe400000001ff */
[----:B-1----:R-:W-:Y:S02]  /*6ea0*/  IMAD.MOV.U32 R8, RZ, RZ, 0x192 ;  /* 0x00000192ff087424 */ /* 0x002fe400078e00ff */
[----:B------:R-:W-:Y:S01]  /*6eb0*/  IMAD.MOV.U32 R13, RZ, RZ, RZ ;  /* 0x000000ffff0d7224 */ /* 0x000fe200078e00ff */
[----:B------:R-:W1:Y:S01]  /*6ec0*/  LDCU.64 UR6, c[0x4][0x78] ;  /* 0x01000f00ff0677ac */ /* 0x000e620008000a00 */
[----:B------:R-:W4:Y:S01]  /*6ed0*/  LDC.64 R2, c[0x4][R3] ;  /* 0x0100000003027b82 */ /* 0x000f220000000a00 */
[----:B------:R-:W5:Y:S01]  /*6ee0*/  LDCU.64 UR4, c[0x4][0x10] ;  /* 0x01000200ff0477ac */ /* 0x000f620008000a00 */
[----:B--2---:R-:W-:Y:S01]  /*6ef0*/  MOV R5, UR9 ;  /* 0x0000000900057c02 */ /* 0x004fe20008000f00 */
[----:B------:R-:W-:Y:S01]  /*6f00*/  IMAD.U32 R4, RZ, RZ, UR8 ;  /* 0x00000008ff047e24 */ /* 0x000fe2000f8e00ff */
[----:B-1----:R-:W-:Y:S01]  /*6f10*/  MOV R7, UR7 ;  /* 0x0000000700077c02 */ /* 0x002fe20008000f00 */
[----:B------:R-:W-:Y:S01]  /*6f20*/  IMAD.U32 R6, RZ, RZ, UR6 ;  /* 0x00000006ff067e24 */ /* 0x000fe2000f8e00ff */
[----:B-----5:R-:W-:Y:S01]  /*6f30*/  MOV R11, UR5 ;  /* 0x00000005000b7c02 */ /* 0x020fe20008000f00 */
[----:B------:R-:W-:Y:S02]  /*6f40*/  IMAD.U32 R10, RZ, RZ, UR4 ;  /* 0x00000004ff0a7e24 */ /* 0x000fe4000f8e00ff */
[----:B------:R-:W-:Y:S07]  /*6f50*/  LEPC R20, `(.L_x_124) ;  /* 0x000000001014794e */ /* 0x000fee0000000000 */
[----:B---34-:R-:W-:Y:S05]  /*6f60*/  CALL.ABS.NOINC R2 ;  /* 0x0000000002007343 */ /* 0x018fea0003c00000 */
.L_x_124:
[----:B------:R-:W-:Y:S01]  /*6f70*/  ISETP.NE.AND P6, PT, R111, RZ, PT ;  /* 0x000000ff6f00720c */ /* 0x000fe20003fc5270 */
[----:B------:R-:W-:Y:S05]  /*6f80*/  WARPSYNC.ALL ;  /* 0x0000000000007948 */ /* 0x000fea0003800000 */
[----:B------:R-:W-:Y:S01]  /*6f90*/  R2UR UR4, R48 ;  /* 0x00000000300472ca */ /* 0x000fe200000e0000 */
[----:B------:R-:W-:Y:S01]  /*6fa0*/  BSSY.RECONVERGENT B0, `(.L_x_125) ;  /* 0x000008f000007945 */ /* 0x000fe20003800200 */
[----:B------:R-:W-:Y:S02]  /*6fb0*/  MOV R50, UR51 ;  /* 0x0000003300327c02 */ /* 0x000fe40008000f00 */
[----:B-1--4-:R-:W-:Y:S02]  /*6fc0*/  SHF.L.U32 R3, R56, 0x10, RZ ;  /* 0x0000001038037819 */ /* 0x012fe400000006ff */
[----:B------:R-:W-:Y:S02]  /*6fd0*/  MOV R63, UR37 ;  /* 0x00000025003f7c02 */ /* 0x000fe40008000f00 */
[----:B------:R-:W-:Y:S02]  /*6fe0*/  @P6 LEA R50, R50, UR48, 0x3 ;  /* 0x0000003032326c11 */ /* 0x000fe4000f8e18ff */
[----:B------:R-:W-:Y:S02]  /*6ff0*/  LOP3.LUT R51, R57, 0xffff0000, RZ, 0xc0, !PT ;  /* 0xffff000039337812 */ /* 0x000fe400078ec0ff */
[----:B------:R-:W-:Y:S01]  /*7000*/  @P6 IADD3 R50, PT, PT, R50, 0x60, RZ ;  /* 0x0000006032326810 */ /* 0x000fe20007ffe0ff */
[----:B------:R-:W1:Y:S01]  /*7010*/  LDTM.x32 R4, tmem[UR4+0x20] ;  /* 0x00002004000479ee */ /* 0x000e6200082c0000 */
[----:B------:R-:W-:Y:S02]  /*7020*/  ISETP.NE.AND P0, PT, R106, RZ, PT ;  /* 0x000000ff6a00720c */ /* 0x000fe40003f05270 */
[----:B------:R-:W-:Y:S02]  /*7030*/  @P6 PRMT R63, R63, 0x654, R50 ;  /* 0x000006543f3f6816 */ /* 0x000fe40000000032 */
[----:B------:R-:W-:Y:S01]  /*7040*/  SHF.L.U32 R50, R57, 0x10, RZ ;  /* 0x0000001039327819 */ /* 0x000fe200000006ff */
[C---:B-1----:R-:W-:Y:S01]  /*7050*/  FMUL R0, R47.reuse, R4 ;  /* 0x000000042f007220 */ /* 0x042fe20000400000 */
[----:B------:R-:W-:Y:S01]  /*7060*/  LOP3.LUT R4, R56, 0xffff0000, RZ, 0xc0, !PT ;  /* 0xffff000038047812 */ /* 0x000fe200078ec0ff */
[C---:B------:R-:W-:Y:S01]  /*7070*/  FMUL R2, R47.reuse, R5 ;  /* 0x000000052f027220 */ /* 0x040fe20000400000 */
[----:B------:R-:W-:Y:S01]  /*7080*/  FMUL R7, R47, R7 ;  /* 0x000000072f077220 */ /* 0x000fe20000400000 */
[----:B------:R-:W-:Y:S01]  /*7090*/  FFMA R0, R49, R3, R0 ;  /* 0x0000000331007223 */ /* 0x000fe20000000000 */
[----:B------:R-:W-:Y:S01]  /*70a0*/  FMUL R3, R47, R6 ;  /* 0x000000062f037220 */ /* 0x000fe20000400000 */
[----:B------:R-:W-:Y:S01]  /*70b0*/  FFMA R2, R49, R4, R2 ;  /* 0x0000000431027223 */ /* 0x000fe20000000002 */
[C---:B------:R-:W-:Y:S01]  /*70c0*/  FMUL R4, R47.reuse, R8 ;  /* 0x000000082f047220 */ /* 0x040fe20000400000 */
[C---:B------:R-:W-:Y:S01]  /*70d0*/  FMUL R8, R47.reuse, R12 ;  /* 0x0000000c2f087220 */ /* 0x040fe20000400000 */
[C---:B------:R-:W-:Y:S01]  /*70e0*/  FMUL R12, R47.reuse, R16 ;  /* 0x000000102f0c7220 */ /* 0x040fe20000400000 */
[C---:B------:R-:W-:Y:S01]  /*70f0*/  FMUL R16, R47.reuse, R20 ;  /* 0x000000142f107220 */ /* 0x040fe20000400000 */
[----:B------:R-:W-:Y:S01]  /*7100*/  F2FP.BF16.F32.PACK_AB R52, R2, R0 ;  /* 0x000000000234723e */ /* 0x000fe200000010ff */
[C---:B------:R-:W-:Y:S01]  /*7110*/  FMUL R20, R47.reuse, R24 ;  /* 0x000000182f147220 */ /* 0x040fe20000400000 */
[C---:B------:R-:W-:Y:S01]  /*7120*/  LOP3.LUT R0, R58.reuse, 0xffff0000, RZ, 0xc0, !PT ;  /* 0xffff00003a007812 */ /* 0x040fe200078ec0ff */
[----:B------:R-:W-:Y:S01]  /*7130*/  FMUL R24, R47, R28 ;  /* 0x0000001c2f187220 */ /* 0x000fe20000400000 */
[----:B------:R-:W-:Y:S01]  /*7140*/  SHF.L.U32 R2, R59, 0x10, RZ ;  /* 0x000000103b027819 */ /* 0x000fe200000006ff */
[C---:B------:R-:W-:Y:S01]  /*7150*/  FMUL R28, R47.reuse, R32 ;  /* 0x000000202f1c7220 */ /* 0x040fe20000400000 */
[----:B------:R-:W-:Y:S01]  /*7160*/  SHF.L.U32 R32, R58, 0x10, RZ ;  /* 0x000000103a207819 */ /* 0x000fe200000006ff */
[----:B------:R-:W-:Y:S01]  /*7170*/  FMUL R5, R47, R9 ;  /* 0x000000092f057220 */ /* 0x000fe20000400000 */
[C---:B------:R-:W-:Y:S01]  /*7180*/  FFMA R3, R49.reuse, R50, R3 ;  /* 0x0000003231037223 */ /* 0x040fe20000000003 */
[----:B------:R-:W-:Y:S01]  /*7190*/  FFMA R7, R49, R51, R7 ;  /* 0x0000003331077223 */ /* 0x000fe20000000007 */
[----:B------:R-:W-:Y:S01]  /*71a0*/  FMUL R6, R47, R10 ;  /* 0x0000000a2f067220 */ /* 0x000fe20000400000 */
[----:B------:R-:W-:Y:S01]  /*71b0*/  FFMA R4, R49, R32, R4 ;  /* 0x0000002031047223 */ /* 0x000fe20000000004 */
[----:B------:R-:W-:Y:S01]  /*71c0*/  LOP3.LUT R32, R59, 0xffff0000, RZ, 0xc0, !PT ;  /* 0xffff00003b207812 */ /* 0x000fe200078ec0ff */
[----:B------:R-:W-:Y:S01]  /*71d0*/  FFMA R5, R49, R0, R5 ;  /* 0x0000000031057223 */ /* 0x000fe20000000005 */
[C---:B------:R-:W-:Y:S01]  /*71e0*/  SHF.L.U32 R0, R64.reuse, 0x10, RZ ;  /* 0x0000001040007819 */ /* 0x040fe200000006ff */
[----:B------:R-:W-:Y:S01]  /*71f0*/  FMUL R11, R47, R11 ;  /* 0x0000000b2f0b7220 */ /* 0x000fe20000400000 */
[----:B------:R-:W-:Y:S01]  /*7200*/  F2FP.BF16.F32.PACK_AB R53, R7, R3 ;  /* 0x000000030735723e */ /* 0x000fe200000010ff */
[C---:B------:R-:W-:Y:S01]  /*7210*/  FFMA R6, R49.reuse, R2, R6 ;  /* 0x0000000231067223 */ /* 0x040fe20000000006 */
[----:B------:R-:W-:Y:S01]  /*7220*/  LOP3.LUT R2, R64, 0xffff0000, RZ, 0xc0, !PT ;  /* 0xffff000040027812 */ /* 0x000fe200078ec0ff */
[----:B------:R-:W-:Y:S01]  /*7230*/  FFMA R11, R49, R32, R11 ;  /* 0x00000020310b7223 */ /* 0x000fe2000000000b */
[----:B------:R-:W-:Y:S01]  /*7240*/  SHF.L.U32 R3, R65, 0x10, RZ ;  /* 0x0000001041037819 */ /* 0x000fe200000006ff */
[----:B------:R-:W-:Y:S01]  /*7250*/  FFMA R8, R49, R0, R8 ;  /* 0x0000000031087223 */ /* 0x000fe20000000008 */
[----:B------:R-:W-:Y:S01]  /*7260*/  LOP3.LUT R0, R65, 0xffff0000, RZ, 0xc0, !PT ;  /* 0xffff000041007812 */ /* 0x000fe200078ec0ff */
[----:B------:R-:W-:Y:S01]  /*7270*/  FMUL R9, R47, R13 ;  /* 0x0000000d2f097220 */ /* 0x000fe20000400000 */
[----:B------:R-:W-:Y:S01]  /*7280*/  F2FP.BF16.F32.PACK_AB R54, R5, R4 ;  /* 0x000000040536723e */ /* 0x000fe200000010ff */
[----:B------:R-:W-:Y:S01]  /*7290*/  FMUL R10, R47, R14 ;  /* 0x0000000e2f0a7220 */ /* 0x000fe20000400000 */
[----:B------:R-:W-:Y:S01]  /*72a0*/  F2FP.BF16.F32.PACK_AB R55, R11, R6 ;  /* 0x000000060b37723e */ /* 0x000fe200000010ff */
[----:B------:R-:W-:Y:S01]  /*72b0*/  FMUL R15, R47, R15 ;  /* 0x0000000f2f0f7220 */ /* 0x000fe20000400000 */
[----:B------:R-:W-:Y:S01]  /*72c0*/  SHF.L.U32 R4, R81, 0x10, RZ ;  /* 0x0000001051047819 */ /* 0x000fe200000006ff */
[C---:B------:R-:W-:Y:S01]  /*72d0*/  FFMA R9, R49.reuse, R2, R9 ;  /* 0x0000000231097223 */ /* 0x040fe20000000009 */
[C---:B------:R-:W-:Y:S01]  /*72e0*/  SHF.L.U32 R2, R66.reuse, 0x10, RZ ;  /* 0x0000001042027819 */ /* 0x040fe200000006ff */
[C---:B------:R-:W-:Y:S01]  /*72f0*/  FFMA R10, R49.reuse, R3, R10 ;  /* 0x00000003310a7223 */ /* 0x040fe2000000000a */
[----:B------:R-:W-:Y:S01]  /*7300*/  LOP3.LUT R3, R66, 0xffff0000, RZ, 0xc0, !PT ;  /* 0xffff000042037812 */ /* 0x000fe200078ec0ff */
[----:B------:R-:W-:Y:S01]  /*7310*/  FFMA R15, R49, R0, R15 ;  /* 0x00000000310f7223 */ /* 0x000fe2000000000f */
[----:B------:R-:W-:Y:S01]  /*7320*/  SHF.L.U32 R0, R67, 0x10, RZ ;  /* 0x0000001043007819 */ /* 0x000fe200000006ff */
[----:B------:R-:W-:Y:S01]  /*7330*/  FMUL R13, R47, R17 ;  /* 0x000000112f0d7220 */ /* 0x000fe20000400000 */
[----:B------:R-:W-:Y:S01]  /*7340*/  F2FP.BF16.F32.PACK_AB R8, R9, R8 ;  /* 0x000000080908723e */ /* 0x000fe200000010ff */
[----:B------:R-:W-:Y:S01]  /*7350*/  FMUL R14, R47, R18 ;  /* 0x000000122f0e7220 */ /* 0x000fe20000400000 */
[----:B------:R-:W-:Y:S01]  /*7360*/  F2FP.BF16.F32.PACK_AB R9, R15, R10 ;  /* 0x0000000a0f09723e */ /* 0x000fe200000010ff */
[----:B------:R-:W-:Y:S01]  /*7370*/  FFMA R12, R49, R2, R12 ;  /* 0x00000002310c7223 */ /* 0x000fe2000000000c */
[----:B------:R-:W-:Y:S01]  /*7380*/  LOP3.LUT R2, R67, 0xffff0000, RZ, 0xc0, !PT ;  /* 0xffff000043027812 */ /* 0x000fe200078ec0ff */
[----:B------:R-:W-:Y:S01]  /*7390*/  FFMA R13, R49, R3, R13 ;  /* 0x00000003310d7223 */ /* 0x000fe2000000000d */
[----:B------:R-:W-:Y:S01]  /*73a0*/  SHF.L.U32 R3, R73, 0x10, RZ ;  /* 0x0000001049037819 */ /* 0x000fe200000006ff */
[----:B------:R-:W-:Y:S01]  /*73b0*/  FFMA R14, R49, R0, R14 ;  /* 0x00000000310e7223 */ /* 0x000fe2000000000e */
[C---:B------:R-:W-:Y:S01]  /*73c0*/  SHF.L.U32 R0, R72.reuse, 0x10, RZ ;  /* 0x0000001048007819 */ /* 0x040fe200000006ff */
[----:B------:R-:W-:Y:S01]  /*73d0*/  FMUL R19, R47, R19 ;  /* 0x000000132f137220 */ /* 0x000fe20000400000 */
[----:B------:R-:W-:Y:S01]  /*73e0*/  F2FP.BF16.F32.PACK_AB R10, R13, R12 ;  /* 0x0000000c0d0a723e */ /* 0x000fe200000010ff */
[----:B------:R-:W-:Y:S01]  /*73f0*/  FMUL R17, R47, R21 ;  /* 0x000000152f117220 */ /* 0x000fe20000400000 */
[----:B------:R-:W-:Y:S01]  /*7400*/  LOP3.LUT R5, R83, 0xffff0000, RZ, 0xc0, !PT ;  /* 0xffff000053057812 */ /* 0x000fe200078ec0ff */
[C---:B------:R-:W-:Y:S01]  /*7410*/  FFMA R19, R49.reuse, R2, R19 ;  /* 0x0000000231137223 */ /* 0x040fe20000000013 */
[----:B------:R-:W-:Y:S01]  /*7420*/  LOP3.LUT R2, R72, 0xffff0000, RZ, 0xc0, !PT ;  /* 0xffff000048027812 */ /* 0x000fe200078ec0ff */
[----:B------:R1:W-:Y:S01]  /*7430*/  STS.128 [R104+0x2000], R52 ;  /* 0x0020003468007388 */ /* 0x0003e20000000c00 */
[----:B------:R-:W-:Y:S01]  /*7440*/  FFMA R16, R49, R0, R16 ;  /* 0x0000000031107223 */ /* 0x000fe20000000010 */
[----:B------:R-:W-:Y:S01]  /*7450*/  LOP3.LUT R0, R73, 0xffff0000, RZ, 0xc0, !PT ;  /* 0xffff000049007812 */ /* 0x000fe200078ec0ff */
[----:B------:R-:W-:Y:S01]  /*7460*/  FMUL R18, R47, R22 ;  /* 0x000000162f127220 */ /* 0x000fe20000400000 */
[----:B------:R-:W-:Y:S01]  /*7470*/  F2FP.BF16.F32.PACK_AB R11, R19, R14 ;  /* 0x0000000e130b723e */ /* 0x000fe200000010ff */
[----:B------:R-:W-:Y:S01]  /*7480*/  FMUL R23, R47, R23 ;  /* 0x000000172f177220 */ /* 0x000fe20000400000 */
[C---:B------:R-:W-:Y:S01]  /*7490*/  FFMA R17, R49.reuse, R2, R17 ;  /* 0x0000000231117223 */ /* 0x040fe20000000011 */
[C---:B------:R-:W-:Y:S01]  /*74a0*/  SHF.L.U32 R2, R74.reuse, 0x10, RZ ;  /* 0x000000104a027819 */ /* 0x040fe200000006ff */
[----:B------:R-:W-:Y:S01]  /*74b0*/  FFMA R18, R49, R3, R18 ;  /* 0x0000000331127223 */ /* 0x000fe20000000012 */
[----:B------:R-:W-:Y:S01]  /*74c0*/  SHF.L.U32 R3, R75, 0x10, RZ ;  /* 0x000000104b037819 */ /* 0x000fe200000006ff */
[----:B------:R1:W-:Y:S01]  /*74d0*/  STS.128 [R103+0x2010], R8 ;  /* 0x0020100867007388 */ /* 0x0003e20000000c00 */
[----:B------:R-:W-:Y:S01]  /*74e0*/  F2FP.BF16.F32.PACK_AB R16, R17, R16 ;  /* 0x000000101110723e */ /* 0x000fe200000010ff */
[----:B------:R-:W-:Y:S01]  /*74f0*/  FFMA R23, R49, R0, R23 ;  /* 0x0000000031177223 */ /* 0x000fe20000000017 */
[----:B------:R-:W-:Y:S01]  /*7500*/  LOP3.LUT R0, R74, 0xffff0000, RZ, 0xc0, !PT ;  /* 0xffff00004a007812 */ /* 0x000fe200078ec0ff */
[C---:B------:R-:W-:Y:S01]  /*7510*/  FMUL R21, R47.reuse, R25 ;  /* 0x000000192f157220 */ /* 0x040fe20000400000 */
[----:B------:R-:W-:Y:S01]  /*7520*/  FMUL R22, R47, R26 ;  /* 0x0000001a2f167220 */ /* 0x000fe20000400000 */
[C---:B------:R-:W-:Y:S01]  /*7530*/  FFMA R20, R49.reuse, R2, R20 ;  /* 0x0000000231147223 */ /* 0x040fe20000000014 */
[C---:B------:R-:W-:Y:S01]  /*7540*/  SHF.L.U32 R2, R80.reuse, 0x10, RZ ;  /* 0x0000001050027819 */ /* 0x040fe200000006ff */
[----:B------:R-:W-:Y:S01]  /*7550*/  FFMA R21, R49, R0, R21 ;  /* 0x0000000031157223 */ /* 0x000fe20000000015 */
[----:B------:R-:W-:Y:S01]  /*7560*/  LOP3.LUT R0, R75, 0xffff0000, RZ, 0xc0, !PT ;  /* 0xffff00004b007812 */ /* 0x000fe200078ec0ff */
[----:B------:R-:W-:Y:S01]  /*7570*/  FFMA R22, R49, R3, R22 ;  /* 0x0000000331167223 */ /* 0x000fe20000000016 */
[C---:B------:R-:W-:Y:S01]  /*7580*/  FMUL R27, R47.reuse, R27 ;  /* 0x0000001b2f1b7220 */ /* 0x040fe20000400000 */
[----:B------:R-:W-:Y:S01]  /*7590*/  LOP3.LUT R3, R80, 0xffff0000, RZ, 0xc0, !PT ;  /* 0xffff000050037812 */ /* 0x000fe200078ec0ff */
[C---:B------:R-:W-:Y:S01]  /*75a0*/  FMUL R25, R47.reuse, R29 ;  /* 0x0000001d2f197220 */ /* 0x040fe20000400000 */
[----:B------:R-:W-:Y:S01]  /*75b0*/  FMUL R26, R47, R30 ;  /* 0x0000001e2f1a7220 */ /* 0x000fe20000400000 */
[C---:B------:R-:W-:Y:S01]  /*75c0*/  FFMA R27, R49.reuse, R0, R27 ;  /* 0x00000000311b7223 */ /* 0x040fe2000000001b */
[----:B------:R-:W-:Y:S01]  /*75d0*/  FFMA R24, R49, R2, R24 ;  /* 0x0000000231187223 */ /* 0x000fe20000000018 */
[----:B------:R-:W-:Y:S01]  /*75e0*/  LOP3.LUT R0, R81, 0xffff0000, RZ, 0xc0, !PT ;  /* 0xffff000051007812 */ /* 0x000fe200078ec0ff */
[----:B------:R-:W-:Y:S01]  /*75f0*/  FFMA R25, R49, R3, R25 ;  /* 0x0000000331197223 */ /* 0x000fe20000000019 */
[----:B------:R-:W-:Y:S01]  /*7600*/  FMUL R31, R47, R31 ;  /* 0x0000001f2f1f7220 */ /* 0x000fe20000400000 */
[C---:B------:R-:W-:Y:S01]  /*7610*/  SHF.L.U32 R2, R82.reuse, 0x10, RZ ;  /* 0x0000001052027819 */ /* 0x040fe200000006ff */
[----:B------:R-:W-:Y:S01]  /*7620*/  FFMA R26, R49, R4, R26 ;  /* 0x00000004311a7223 */ /* 0x000fe2000000001a */
[----:B------:R-:W-:Y:S01]  /*7630*/  LOP3.LUT R3, R82, 0xffff0000, RZ, 0xc0, !PT ;  /* 0xffff000052037812 */ /* 0x000fe200078ec0ff */
[----:B------:R-:W-:Y:S01]  /*7640*/  FMUL R29, R47, R33 ;  /* 0x000000212f1d7220 */ /* 0x000fe20000400000 */
[----:B------:R-:W-:Y:S01]  /*7650*/  SHF.L.U32 R4, R83, 0x10, RZ ;  /* 0x0000001053047819 */ /* 0x000fe200000006ff */
[----:B------:R-:W-:Y:S01]  /*7660*/  FMUL R30, R47, R34 ;  /* 0x000000222f1e7220 */ /* 0x000fe20000400000 */
[----:B------:R-:W-:Y:S01]  /*7670*/  F2FP.BF16.F32.PACK_AB R17, R23, R18 ;  /* 0x000000121711723e */ /* 0x000fe200000010ff */
[----:B------:R-:W-:Y:S01]  /*7680*/  FFMA R31, R49, R0, R31 ;  /* 0x00000000311f7223 */ /* 0x000fe2000000001f */
[----:B------:R-:W-:Y:S01]  /*7690*/  FMUL R35, R47, R35 ;  /* 0x000000232f237220 */ /* 0x000fe20000400000 */
[----:B------:R-:W-:Y:S01]  /*76a0*/  F2FP.BF16.F32.PACK_AB R18, R21, R20 ;  /* 0x000000141512723e */ /* 0x000fe200000010ff */
[----:B------:R-:W-:Y:S01]  /*76b0*/  FFMA R28, R49, R2, R28 ;  /* 0x00000002311c7223 */ /* 0x000fe2000000001c */
[----:B------:R-:W-:Y:S01]  /*76c0*/  F2FP.BF16.F32.PACK_AB R19, R27, R22 ;  /* 0x000000161b13723e */ /* 0x000fe200000010ff */
[C---:B------:R-:W-:Y:S01]  /*76d0*/  FFMA R29, R49.reuse, R3, R29 ;  /* 0x00000003311d7223 */ /* 0x040fe2000000001d */
[C---:B------:R-:W-:Y:S01]  /*76e0*/  FFMA R30, R49.reuse, R4, R30 ;  /* 0x00000004311e7223 */ /* 0x040fe2000000001e */
[----:B------:R-:W-:Y:S01]  /*76f0*/  FFMA R35, R49, R5, R35 ;  /* 0x0000000531237223 */ /* 0x000fe20000000023 */
[----:B------:R-:W-:Y:S01]  /*7700*/  F2FP.BF16.F32.PACK_AB R24, R25, R24 ;  /* 0x000000181918723e */ /* 0x000fe200000010ff */
[----:B------:R1:W-:Y:S01]  /*7710*/  STS.128 [R102+0x2020], R16 ;  /* 0x0020201066007388 */ /* 0x0003e20000000c00 */
[----:B------:R-:W-:Y:S02]  /*7720*/  F2FP.BF16.F32.PACK_AB R25, R31, R26 ;  /* 0x0000001a1f19723e */ /* 0x000fe400000010ff */
[----:B------:R-:W-:Y:S02]  /*7730*/  F2FP.BF16.F32.PACK_AB R26, R29, R28 ;  /* 0x0000001c1d1a723e */ /* 0x000fe400000010ff */
[----:B------:R-:W-:Y:S02]  /*7740*/  F2FP.BF16.F32.PACK_AB R27, R35, R30 ;  /* 0x0000001e231b723e */ /* 0x000fe400000010ff */
[----:B------:R-:W-:Y:S02]  /*7750*/  LEA R0, R60, UR48, 0x3 ;  /* 0x000000303c007c11 */ /* 0x000fe4000f8e18ff */
[----:B------:R-:W-:Y:S01]  /*7760*/  @P6 SHF.L.U32 R2, R101, 0x1f, RZ ;  /* 0x0000001f65026819 */ /* 0x000fe200000006ff */
        /* <DEDUP_REMOVED lines=9> */
[----:B------:R-:W-:Y:S02]  /*7800*/  UIADD3 UR8, UP0, UPT, UR52, 0x680, URZ ;  /* 0x0000068034087890 */ /* 0x000fe4000ff1e0ff */
[----:B------:R-:W-:Y:S02]  /*7810*/  UIADD3 UR5, UPT, UPT, UR41, 0x20, URZ ;  /* 0x0000002029057890 */ /* 0x000fe4000fffe0ff */
[----:B------:R-:W-:Y:S02]  /*7820*/  UIADD3 UR4, UPT, UPT, UR48, 0x2200, URZ ;  /* 0x0000220030047890 */ /* 0x000fe4000fffe0ff */
[----:B------:R-:W-:Y:S01]  /*7830*/  UIADD3.X UR9, UPT, UPT, URZ, UR53, URZ, UP0, !UPT ;  /* 0x00000035ff097290 */ /* 0x000fe200087fe4ff */
[----:B------:R-:W-:Y:S01]  /*7840*/  UMOV UR6, UR42 ;  /* 0x0000002a00067c82 */ /* 0x000fe20008000000 */
[----:B------:R-:W-:Y:S07]  /*7850*/  UMOV UR7, UR36 ;  /* 0x0000002400077c82 */ /* 0x000fee0008000000 */
[----:B------:R2:W-:Y:S01]  /*7860*/  UTMASTG.3D [UR4], [UR8] ;  /* 0x00000004080073b5 */ /* 0x0005e20008010000 */
[----:B------:R0:W-:Y:S01]  /*7870*/  UTMACMDFLUSH ;  /* 0x00000000000079b7 */ /* 0x0001e20000000000 */
[----:B--2---:R-:W-:Y:S04]  /*7880*/  DEPBAR.LE SB0, 0x1 ;  /* 0x000080400000791a */ /* 0x004fe80000000000 */
.L_x_126:
[----:B------:R-:W-:Y:S05]  /*7890*/  BSYNC.RECONVERGENT B0 ;  /* 0x0000000000007941 */ /* 0x000fea0003800200 */
.L_x_125:
[----:B------:R-:W-:Y:S01]  /*78a0*/  BAR.SYNC.DEFER_BLOCKING 0x1, 0x80 ;  /* 0x0042000000007b1d */ /* 0x000fe20000010000 */
[----:B------:R-:W-:Y:S04]  /*78b0*/  UIADD3 UR40, UPT, UPT, UR51, 0x1, URZ ;  /* 0x0000000133287890 */ /* 0x000fe8000fffe0ff */
[----:B------:R-:W-:Y:S04]  /*78c0*/  UISETP.NE.AND UP0, UPT, UR40, 0x4, UPT ;  /* 0x000000042800788c */ /* 0x000fe8000bf05270 */
[----:B------:R-:W-:Y:S01]  /*78d0*/  USEL UR40, UR40, URZ, UP0 ;  /* 0x000000ff28287287 */ /* 0x000fe20008000000 */
[----:B------:R2:W-:Y:S01]  /*78e0*/  @P6 SYNCS.ARRIVE.TRANS64.RED.A1T0 RZ, [R63+URZ], RZ ;  /* 0x000000ff3fff69a7 */ /* 0x0005e200081004ff */
[----:B------:R-:W-:Y:S01]  /*78f0*/  BSSY B1, `(.L_x_127) ;  /* 0x0000017000017945 */ /* 0x000fe20003800000 */
[----:B------:R-:W4:Y:S02]  /*7900*/  @P6 SYNCS.PHASECHK.TRANS64.TRYWAIT P0, [R0+URZ+0x40], R2 ;  /* 0x00004002000065a7 */ /* 0x000f2400080011ff */
[----:B----4-:R-:W-:Y:S01]  /*7910*/  @P6 SEL R61, RZ, 0x1, !P0 ;  /* 0x00000001ff3d6807 */ /* 0x010fe20004000000 */
[----:B--2---:R-:W-:Y:S06]  /*7920*/  @!P6 BRA `(.L_x_128) ;  /* 0x00000000004ce947 */ /* 0x004fec0003800000 */
        /* <DEDUP_REMOVED lines=9> */
[----:B------:R-:W-:Y:S04]  /*79c0*/  SHF.L.U32 R6, R101, 0x1f, RZ ;  /* 0x0000001f65067819 */ /* 0x000fe800000006ff */
[----:B------:R-:W2:Y:S02]  /*79d0*/  SYNCS.PHASECHK.TRANS64.TRYWAIT P0, [R0+URZ+0x40], R6 ;  /* 0x00004006000075a7 */ /* 0x000ea400080011ff */
[----:B--2---:R-:W-:Y:S05]  /*79e0*/  @!P0 BRA `(.L_x_131) ;  /* 0x0000002400b08947 */ /* 0x004fea0003800000 */
.L_x_130:
[----:B------:R-:W-:Y:S05]  /*79f0*/  BSYNC B0 ;  /* 0x0000000000007941 */ /* 0x000fea0003800000 */
.L_x_129:
[----:B------:R-:W-:Y:S02]  /*7a00*/  ISETP.NE.AND P0, PT, R62, RZ, PT ;  /* 0x000000ff3e00720c */ /* 0x000fe40003f05270 */
[----:B------:R-:W-:Y:S11]  /*7a10*/  IADD3 R60, PT, PT, R60, 0x1, RZ ;  /* 0x000000013c3c7810 */ /* 0x000ff60007ffe0ff */
[----:B------:R4:W1:Y:S04]  /*7a20*/  @P0 LDS.128 R56, [R5] ;  /* 0x0000000005380984 */ /* 0x0008680000000c00 */
[----:B------:R4:W1:Y:S04]  /*7a30*/  @P0 LDS.128 R64, [R4+0x10] ;  /* 0x0000100004400984 */ /* 0x0008680000000c00 */
[----:B------:R4:W1:Y:S04]  /*7a40*/  @P0 LDS.128 R72, [R3+0x20] ;  /* 0x0000200003480984 */ /* 0x0008680000000c00 */
[----:B------:R4:W1:Y:S02]  /*7a50*/  @P0 LDS.128 R80, [R2+0x30] ;  /* 0x0000300002500984 */ /* 0x0008640000000c00 */
.L_x_128:
[----:B------:R-:W-:Y:S05]  /*7a60*/  BSYNC B1 ;  /* 0x0000000000017941 */ /* 0x000fea0003800000 */
.L_x_127:
        /* <DEDUP_REMOVED lines=21> */
.L_x_132:
        /* <DEDUP_REMOVED lines=146> */
.L_x_134:
[----:B------:R-:W-:Y:S05]  /*84e0*/  BSYNC.RECONVERGENT B0 ;  /* 0x0000000000007941 */ /* 0x000fea0003800200 */
.L_x_133:
        /* <DEDUP_REMOVED lines=21> */
.L_x_138:
[----:B------:R-:W-:Y:S05]  /*8640*/  BSYNC B0 ;  /* 0x0000000000007941 */ /* 0x000fea0003800000 */
.L_x_137:
[----:B------:R-:W-:Y:S11]  /*8650*/  ISETP.NE.AND P0, PT, R62, RZ, PT ;  /* 0x000000ff3e00720c */ /* 0x000ff60003f05270 */
[----:B------:R-:W-:Y:S02]  /*8660*/  @!UPT UIADD3 URZ, UPT, UPT, URZ, URZ, URZ ;  /* 0x000000fffffff290 */ /* 0x000fe4000fffe0ff */
[----:B------:R4:W1:Y:S04]  /*8670*/  @P0 LDS.128 R56, [R4] ;  /* 0x0000000004380984 */ /* 0x0008680000000c00 */
[----:B------:R4:W1:Y:S04]  /*8680*/  @P0 LDS.128 R64, [R3+0x10] ;  /* 0x0000100003400984 */ /* 0x0008680000000c00 */
[----:B------:R4:W1:Y:S04]  /*8690*/  @P0 LDS.128 R72, [R2+0x20] ;  /* 0x0000200002480984 */ /* 0x0008680000000c00 */
[----:B------:R4:W1:Y:S02]  /*86a0*/  @P0 LDS.128 R80, [R60+0x30] ;  /* 0x000030003c500984 */ /* 0x0008640000000c00 */
.L_x_136:
[----:B------:R-:W-:Y:S05]  /*86b0*/  BSYNC B1 ;  /* 0x0000000000017941 */ /* 0x000fea0003800000 */
.L_x_135:
        /* <DEDUP_REMOVED lines=21> */
.L_x_140:
[----:B------:R-:W-:Y:S01]  /*8810*/  ISETP.NE.AND P0, PT, R106, RZ, PT ;  /* 0x000000ff6a00720c */ /* 0x000fe20003f05270 */
[----:B------:R-:W-:Y:S05]  /*8820*/  WARPSYNC.ALL ;  /* 0x0000000000007948 */ /* 0x000fea0003800000 */
[----:B------:R-:W-:Y:S01]  /*8830*/  R2UR UR4, R48 ;  /* 0x00000000300472ca */ /* 0x000fe200000e0000 */
[----:B------:R-:W-:Y:S01]  /*8840*/  BSSY.RECONVERGENT B0, `(.L_x_141) ;  /* 0x000008b000007945 */ /* 0x000fe20003800200 */
[C---:B-1----:R-:W-:Y:S02]  /*8850*/  SHF.L.U32 R48, R56.reuse, 0x10, RZ ;  /* 0x0000001038307819 */ /* 0x042fe400000006ff */
[----:B------:R-:W-:Y:S02]  /*8860*/  LOP3.LUT R50, R56, 0xffff0000, RZ, 0xc0, !PT ;  /* 0xffff000038327812 */ /* 0x000fe400078ec0ff */
[C---:B------:R-:W-:Y:S02]  /*8870*/  SHF.L.U32 R51, R57.reuse, 0x10, RZ ;  /* 0x0000001039337819 */ /* 0x040fe400000006ff */
[----:B------:R-:W-:Y:S02]  /*8880*/  LOP3.LUT R52, R57, 0xffff0000, RZ, 0xc0, !PT ;  /* 0xffff000039347812 */ /* 0x000fe400078ec0ff */
[C---:B------:R-:W-:Y:S02]  /*8890*/  SHF.L.U32 R53, R58.reuse, 0x10, RZ ;  /* 0x000000103a357819 */ /* 0x040fe400000006ff */
[----:B------:R-:W-:Y:S01]  /*88a0*/  LOP3.LUT R54, R58, 0xffff0000, RZ, 0xc0, !PT ;  /* 0xffff00003a367812 */ /* 0x000fe200078ec0ff */
[----:B----4-:R-:W1:Y:S01]  /*88b0*/  LDTM.x32 R4, tmem[UR4+0x60] ;  /* 0x00006004000479ee */ /* 0x010e6200082c0000 */
[C---:B------:R-:W-:Y:S01]  /*88c0*/  SHF.L.U32 R55, R59.reuse, 0x10, RZ ;  /* 0x000000103b377819 */ /* 0x040fe200000006ff */
[----:B------:R-:W-:Y:S01]  /*88d0*/  NOP ;  /* 0x0000000000007918 */ /* 0x000fe20000000000 */
[----:B------:R-:W-:Y:S02]  /*88e0*/  LOP3.LUT R56, R59, 0xffff0000, RZ, 0xc0, !PT ;  /* 0xffff00003b387812 */ /* 0x000fe400078ec0ff */
[C---:B------:R-:W-:Y:S02]  /*88f0*/  SHF.L.U32 R57, R64.reuse, 0x10, RZ ;  /* 0x0000001040397819 */ /* 0x040fe400000006ff */
[----:B------:R-:W-:Y:S02]  /*8900*/  LOP3.LUT R58, R64, 0xffff0000, RZ, 0xc0, !PT ;  /* 0xffff0000403a7812 */ /* 0x000fe400078ec0ff */
[C---:B------:R-:W-:Y:S02]  /*8910*/  SHF.L.U32 R59, R65.reuse, 0x10, RZ ;  /* 0x00000010413b7819 */ /* 0x040fe400000006ff */
[----:B------:R-:W-:Y:S02]  /*8920*/  LOP3.LUT R60, R65, 0xffff0000, RZ, 0xc0, !PT ;  /* 0xffff0000413c7812 */ /* 0x000fe400078ec0ff */
[C---:B------:R-:W-:Y:S02]  /*8930*/  SHF.L.U32 R61, R66.reuse, 0x10, RZ ;  /* 0x00000010423d7819 */ /* 0x040fe400000006ff */
[----:B------:R-:W-:Y:S02]  /*8940*/  LOP3.LUT R62, R66, 0xffff0000, RZ, 0xc0, !PT ;  /* 0xffff0000423e7812 */ /* 0x000fe400078ec0ff */
[C---:B------:R-:W-:Y:S02]  /*8950*/  SHF.L.U32 R63, R67.reuse, 0x10, RZ ;  /* 0x00000010433f7819 */ /* 0x040fe400000006ff */
[----:B------:R-:W-:Y:S02]  /*8960*/  IADD3 R112, PT, PT, R112, 0xd0, RZ ;  /* 0x000000d070707810 */ /* 0x000fe40007ffe0ff */
[----:B------:R-:W-:Y:S02]  /*8970*/  LOP3.LUT R64, R67, 0xffff0000, RZ, 0xc0, !PT ;  /* 0xffff000043407812 */ /* 0x000fe400078ec0ff */
[C---:B------:R-:W-:Y:S01]  /*8980*/  SHF.L.U32 R65, R72.reuse, 0x10, RZ ;  /* 0x0000001048417819 */ /* 0x040fe200000006ff */
[C---:B-1----:R-:W-:Y:S01]  /*8990*/  FMUL R4, R47.reuse, R4 ;  /* 0x000000042f047220 */ /* 0x042fe20000400000 */
[----:B------:R-:W-:Y:S01]  /*89a0*/  LOP3.LUT R66, R72, 0xffff0000, RZ, 0xc0, !PT ;  /* 0xffff000048427812 */ /* 0x000fe200078ec0ff */
[----:B------:R-:W-:Y:S01]  /*89b0*/  FMUL R5, R47, R5 ;  /* 0x000000052f057220 */ /* 0x000fe20000400000 */
[----:B------:R-:W-:Y:S01]  /*89c0*/  LOP3.LUT R112, R112, 0xfefffff8, RZ, 0xc0, !PT ;  /* 0xfefffff870707812 */ /* 0x000fe200078ec0ff */
[----:B------:R-:W-:Y:S01]  /*89d0*/  FFMA R4, R49, R48, R4 ;  /* 0x0000003031047223 */ /* 0x000fe20000000004 */
[----:B------:R-:W-:Y:S01]  /*89e0*/  FMUL R6, R47, R6 ;  /* 0x000000062f067220 */ /* 0x000fe20000400000 */
[----:B------:R-:W-:Y:S01]  /*89f0*/  FFMA R5, R49, R50, R5 ;  /* 0x0000003231057223 */ /* 0x000fe20000000005 */
[----:B------:R-:W-:Y:S01]  /*8a00*/  SHF.L.U32 R67, R73, 0x10, RZ ;  /* 0x0000001049437819 */ /* 0x000fe200000006ff */
[----:B------:R1:W-:Y:S01]  /*8a10*/  SYNCS.ARRIVE.TRANS64.RED.A1T0 RZ, [R112+URZ], RZ ;  /* 0x000000ff70ff79a7 */ /* 0x0003e200081004ff */
[----:B------:R-:W-:Y:S01]  /*8a20*/  FFMA R6, R49, R51, R6 ;  /* 0x0000003331067223 */ /* 0x000fe20000000006 */
[----:B------:R-:W-:Y:S01]  /*8a30*/  FMUL R7, R47, R7 ;  /* 0x000000072f077220 */ /* 0x000fe20000400000 */
[----:B------:R-:W-:Y:S01]  /*8a40*/  F2FP.BF16.F32.PACK_AB R4, R5, R4 ;  /* 0x000000040504723e */ /* 0x000fe200000010ff */
[C---:B------:R-:W-:Y:S01]  /*8a50*/  FMUL R8, R47.reuse, R8 ;  /* 0x000000082f087220 */ /* 0x040fe20000400000 */
[----:B------:R-:W-:Y:S01]  /*8a60*/  FMUL R9, R47, R9 ;  /* 0x000000092f097220 */ /* 0x000fe20000400000 */
[----:B------:R-:W-:Y:S01]  /*8a70*/  LOP3.LUT R68, R73, 0xffff0000, RZ, 0xc0, !PT ;  /* 0xffff000049447812 */ /* 0x000fe200078ec0ff */
[C---:B------:R-:W-:Y:S01]  /*8a80*/  FFMA R7, R49.reuse, R52, R7 ;  /* 0x0000003431077223 */ /* 0x040fe20000000007 */
[C---:B------:R-:W-:Y:S01]  /*8a90*/  FFMA R8, R49.reuse, R53, R8 ;  /* 0x0000003531087223 */ /* 0x040fe20000000008 */
[C---:B------:R-:W-:Y:S01]  /*8aa0*/  SHF.L.U32 R69, R74.reuse, 0x10, RZ ;  /* 0x000000104a457819 */ /* 0x040fe200000006ff */
[----:B------:R-:W-:Y:S01]  /*8ab0*/  FFMA R9, R49, R54, R9 ;  /* 0x0000003631097223 */ /* 0x000fe20000000009 */
[----:B------:R-:W-:Y:S01]  /*8ac0*/  FMUL R10, R47, R10 ;  /* 0x0000000a2f0a7220 */ /* 0x000fe20000400000 */
[----:B------:R-:W-:Y:S01]  /*8ad0*/  F2FP.BF16.F32.PACK_AB R5, R7, R6 ;  /* 0x000000060705723e */ /* 0x000fe200000010ff */
[C---:B------:R-:W-:Y:S01]  /*8ae0*/  FMUL R11, R47.reuse, R11 ;  /* 0x0000000b2f0b7220 */ /* 0x040fe20000400000 */
[----:B------:R-:W-:Y:S01]  /*8af0*/  FMUL R0, R47, R12 ;  /* 0x0000000c2f007220 */ /* 0x000fe20000400000 */
[----:B------:R-:W-:Y:S01]  /*8b00*/  F2FP.BF16.F32.PACK_AB R6, R9, R8 ;  /* 0x000000080906723e */ /* 0x000fe200000010ff */
[C---:B------:R-:W-:Y:S01]  /*8b10*/  FFMA R10, R49.reuse, R55, R10 ;  /* 0x00000037310a7223 */ /* 0x040fe2000000000a */
[C---:B------:R-:W-:Y:S01]  /*8b20*/  FFMA R11, R49.reuse, R56, R11 ;  /* 0x00000038310b7223 */ /* 0x040fe2000000000b */
[----:B------:R-:W-:Y:S01]  /*8b30*/  LOP3.LUT R70, R74, 0xffff0000, RZ, 0xc0, !PT ;  /* 0xffff00004a467812 */ /* 0x000fe200078ec0ff */
[----:B------:R-:W-:Y:S01]  /*8b40*/  FFMA R0, R49, R57, R0 ;  /* 0x0000003931007223 */ /* 0x000fe20000000000 */
[----:B------:R-:W-:Y:S01]  /*8b50*/  FMUL R2, R47, R13 ;  /* 0x0000000d2f027220 */ /* 0x000fe20000400000 */
[----:B------:R-:W-:Y:S01]  /*8b60*/  SHF.L.U32 R71, R75, 0x10, RZ ;  /* 0x000000104b477819 */ /* 0x000fe200000006ff */
[----:B------:R-:W-:Y:S01]  /*8b70*/  FMUL R3, R47, R14 ;  /* 0x0000000e2f037220 */ /* 0x000fe20000400000 */
[----:B------:R-:W-:Y:S01]  /*8b80*/  F2FP.BF16.F32.PACK_AB R7, R11, R10 ;  /* 0x0000000a0b07723e */ /* 0x000fe200000010ff */
[----:B------:R-:W-:Y:S01]  /*8b90*/  FFMA R2, R49, R58, R2 ;  /* 0x0000003a31027223 */ /* 0x000fe20000000002 */
[C---:B------:R-:W-:Y:S01]  /*8ba0*/  FMUL R15, R47.reuse, R15 ;  /* 0x0000000f2f0f7220 */ /* 0x040fe20000400000 */
[C---:B------:R-:W-:Y:S01]  /*8bb0*/  FMUL R12, R47.reuse, R16 ;  /* 0x000000102f0c7220 */ /* 0x040fe20000400000 */
[----:B------:R-:W-:Y:S01]  /*8bc0*/  FMUL R13, R47, R17 ;  /* 0x000000112f0d7220 */ /* 0x000fe20000400000 */
[----:B------:R1:W-:Y:S01]  /*8bd0*/  STS.128 [R104+0x6000], R4 ;  /* 0x0060000468007388 */ /* 0x0003e20000000c00 */
[----:B------:R-:W-:Y:S01]  /*8be0*/  LOP3.LUT R72, R75, 0xffff0000, RZ, 0xc0, !PT ;  /* 0xffff00004b487812 */ /* 0x000fe200078ec0ff */
[C---:B------:R-:W-:Y:S01]  /*8bf0*/  FFMA R3, R49.reuse, R59, R3 ;  /* 0x0000003b31037223 */ /* 0x040fe20000000003 */
[----:B------:R-:W-:Y:S01]  /*8c00*/  SHF.L.U32 R73, R80, 0x10, RZ ;  /* 0x0000001050497819 */ /* 0x000fe200000006ff */
[C---:B------:R-:W-:Y:S01]  /*8c10*/  FFMA R15, R49.reuse, R60, R15 ;  /* 0x0000003c310f7223 */ /* 0x040fe2000000000f */
[----:B------:R-:W-:Y:S01]  /*8c20*/  F2FP.BF16.F32.PACK_AB R8, R2, R0 ;  /* 0x000000000208723e */ /* 0x000fe200000010ff */
[C---:B------:R-:W-:Y:S01]  /*8c30*/  FFMA R12, R49.reuse, R61, R12 ;  /* 0x0000003d310c7223 */ /* 0x040fe2000000000c */
[----:B------:R-:W-:Y:S01]  /*8c40*/  FFMA R13, R49, R62, R13 ;  /* 0x0000003e310d7223 */ /* 0x000fe2000000000d */
[C---:B------:R-:W-:Y:S01]  /*8c50*/  FMUL R14, R47.reuse, R18 ;  /* 0x000000122f0e7220 */ /* 0x040fe20000400000 */
[C---:B------:R-:W-:Y:S01]  /*8c60*/  FMUL R19, R47.reuse, R19 ;  /* 0x000000132f137220 */ /* 0x040fe20000400000 */
[C---:B------:R-:W-:Y:S01]  /*8c70*/  FMUL R16, R47.reuse, R20 ;  /* 0x000000142f107220 */ /* 0x040fe20000400000 */
[----:B------:R-:W-:Y:S01]  /*8c80*/  FMUL R17, R47, R21 ;  /* 0x000000152f117220 */ /* 0x000fe20000400000 */
[----:B------:R-:W-:Y:S01]  /*8c90*/  FFMA R14, R49, R63, R14 ;  /* 0x0000003f310e7223 */ /* 0x000fe2000000000e */
        /* <DEDUP_REMOVED lines=11> */
[----:B------:R-:W-:Y:S01]  /*8d50*/  F2FP.BF16.F32.PACK_AB R9, R15, R3 ;  /* 0x000000030f09723e */ /* 0x000fe200000010ff */
[----:B------:R-:W-:Y:S01]  /*8d60*/  FFMA R20, R49, R69, R20 ;  /* 0x0000004531147223 */ /* 0x000fe20000000014 */
[----:B------:R-:W-:Y:S01]  /*8d70*/  F2FP.BF16.F32.PACK_AB R10, R13, R12 ;  /* 0x0000000c0d0a723e */ /* 0x000fe200000010ff */
[----:B------:R-:W-:Y:S01]  /*8d80*/  FMUL R24, R47, R28 ;  /* 0x0000001c2f187220 */ /* 0x000fe20000400000 */
[----:B------:R-:W-:Y:S01]  /*8d90*/  F2FP.BF16.F32.PACK_AB R11, R19, R14 ;  /* 0x0000000e130b723e */ /* 0x000fe200000010ff */
[----:B------:R-:W-:Y:S01]  /*8da0*/  FFMA R21, R49, R70, R21 ;  /* 0x0000004631157223 */ /* 0x000fe20000000015 */
[----:B------:R-:W-:Y:S01]  /*8db0*/  LOP3.LUT R74, R80, 0xffff0000, RZ, 0xc0, !PT ;  /* 0xffff0000504a7812 */ /* 0x000fe200078ec0ff */
[----:B------:R-:W-:Y:S01]  /*8dc0*/  FMUL R25, R47, R29 ;  /* 0x0000001d2f197220 */ /* 0x000fe20000400000 */
[----:B------:R-:W-:Y:S01]  /*8dd0*/  SHF.L.U32 R75, R81, 0x10, RZ ;  /* 0x00000010514b7819 */ /* 0x000fe200000006ff */
[----:B------:R1:W-:Y:S01]  /*8de0*/  STS.128 [R103+0x6010], R8 ;  /* 0x0060100867007388 */ /* 0x0003e20000000c00 */
[----:B------:R-:W-:Y:S01]  /*8df0*/  FFMA R22, R49, R71, R22 ;  /* 0x0000004731167223 */ /* 0x000fe20000000016 */
[----:B------:R-:W-:Y:S01]  /*8e00*/  LOP3.LUT R76, R81, 0xffff0000, RZ, 0xc0, !PT ;  /* 0xffff0000514c7812 */ /* 0x000fe200078ec0ff */
[----:B------:R-:W-:Y:S01]  /*8e10*/  FMUL R26, R47, R30 ;  /* 0x0000001e2f1a7220 */ /* 0x000fe20000400000 */
[----:B------:R-:W-:Y:S01]  /*8e20*/  FFMA R27, R49, R72, R27 ;  /* 0x00000048311b7223 */ /* 0x000fe2000000001b */
[C---:B------:R-:W-:Y:S01]  /*8e30*/  SHF.L.U32 R77, R82.reuse, 0x10, RZ ;  /* 0x00000010524d7819 */ /* 0x040fe200000006ff */
[----:B------:R-:W-:Y:S01]  /*8e40*/  FMUL R31, R47, R31 ;  /* 0x0000001f2f1f7220 */ /* 0x000fe20000400000 */
[----:B------:R-:W-:Y:S01]  /*8e50*/  FFMA R24, R49, R73, R24 ;  /* 0x0000004931187223 */ /* 0x000fe20000000018 */
[----:B------:R-:W-:Y:S01]  /*8e60*/  LOP3.LUT R78, R82, 0xffff0000, RZ, 0xc0, !PT ;  /* 0xffff0000524e7812 */ /* 0x000fe200078ec0ff */
[----:B------:R-:W-:Y:S01]  /*8e70*/  FMUL R28, R47, R32 ;  /* 0x000000202f1c7220 */ /* 0x000fe20000400000 */
[----:B------:R-:W-:Y:S01]  /*8e80*/  FFMA R25, R49, R74, R25 ;  /* 0x0000004a31197223 */ /* 0x000fe20000000019 */
[----:B------:R-:W-:Y:S01]  /*8e90*/  SHF.L.U32 R79, R83, 0x10, RZ ;  /* 0x00000010534f7819 */ /* 0x000fe200000006ff */
[----:B------:R-:W-:Y:S01]  /*8ea0*/  FMUL R29, R47, R33 ;  /* 0x000000212f1d7220 */ /* 0x000fe20000400000 */
[----:B------:R-:W-:Y:S01]  /*8eb0*/  F2FP.BF16.F32.PACK_AB R16, R17, R16 ;  /* 0x000000101110723e */ /* 0x000fe200000010ff */
[----:B------:R-:W-:Y:S01]  /*8ec0*/  FFMA R26, R49, R75, R26 ;  /* 0x0000004b311a7223 */ /* 0x000fe2000000001a */
[----:B------:R-:W-:Y:S01]  /*8ed0*/  LOP3.LUT R80, R83, 0xffff0000, RZ, 0xc0, !PT ;  /* 0xffff000053507812 */ /* 0x000fe200078ec0ff */
        /* <DEDUP_REMOVED lines=33> */
.L_x_142:
[----:B------:R-:W-:Y:S05]  /*90f0*/  BSYNC.RECONVERGENT B0 ;  /* 0x0000000000007941 */ /* 0x000fea0003800200 */
.L_x_141:
[----:B------:R-:W-:Y:S01]  /*9100*/  BAR.SYNC.DEFER_BLOCKING 0x1, 0x80 ;  /* 0x0042000000007b1d */ /* 0x000fe20000010000 */
[----:B------:R-:W-:Y:S01]  /*9110*/  UISETP.NE.AND UP0, UPT, UR49, -0x4, UPT ;  /* 0xfffffffc3100788c */ /* 0x000fe2000bf05270 */
[----:B------:R-:W-:Y:S08]  /*9120*/  IADD3 R45, PT, PT, R45, 0x1, RZ ;  /* 0x000000012d2d7810 */ /* 0x000ff00007ffe0ff */
[----:B------:R-:W-:Y:S05]  /*9130*/  BRA.U !UP0, `(.L_x_143) ;  /* 0x0000000108287547 */ /* 0x000fea000b800000 */
[----:B------:R-:W-:Y:S01]  /*9140*/  ISETP.NE.AND P0, PT, R111, RZ, PT ;  /* 0x000000ff6f00720c */ /* 0x000fe20003f05270 */
[----:B------:R-:W-:Y:S01]  /*9150*/  IMAD.U32 R2, RZ, RZ, UR51 ;  /* 0x00000033ff027e24 */ /* 0x000fe2000f8e00ff */
[----:B------:R-:W-:Y:S01]  /*9160*/  UIADD3 UR51, UPT, UPT, UR51, 0x1, URZ ;  /* 0x0000000133337890 */ /* 0x000fe2000fffe0ff */
[----:B------:R-:W-:Y:S03]  /*9170*/  IMAD.U32 R0, RZ, RZ, UR37 ;  /* 0x00000025ff007e24 */ /* 0x000fe6000f8e00ff */
[----:B------:R-:W-:Y:S04]  /*9180*/  UISETP.NE.AND UP0, UPT, UR51, 0x4, UPT ;  /* 0x000000043300788c */ /* 0x000fe8000bf05270 */
[----:B------:R-:W-:Y:S03]  /*9190*/  USEL UR51, UR51, URZ, UP0 ;  /* 0x000000ff33337287 */ /* 0x000fe60008000000 */
[----:B------:R-:W-:Y:S05]  /*91a0*/  @P0 LEA R2, R2, UR48, 0x3 ;  /* 0x0000003002020c11 */ /* 0x000fea000f8e18ff */
[----:B------:R-:W-:Y:S05]  /*91b0*/  @P0 VIADD R2, R2, 0x60 ;  /* 0x0000006002020836 */ /* 0x000fea0000000000 */
[----:B------:R-:W-:Y:S04]  /*91c0*/  @P0 PRMT R0, R0, 0x654, R2 ;  /* 0x0000065400000816 */ /* 0x000fe80000000002 */
[----:B------:R2:W-:Y:S03]  /*91d0*/  @P0 SYNCS.ARRIVE.TRANS64.RED.A1T0 RZ, [R0+URZ], RZ ;  /* 0x000000ff00ff09a7 */ /* 0x0005e600081004ff */
.L_x_143:
[----:B------:R-:W-:Y:S01]  /*91e0*/  ISETP.NE.AND P2, PT, R107, RZ, PT ;  /* 0x000000ff6b00720c */ /* 0x000fe20003f45270 */
[----:B------:R-:W-:Y:S01]  /*91f0*/  UIADD3 UR49, UPT, UPT, UR49, 0x4, URZ ;  /* 0x0000000431317890 */ /* 0x000fe2000fffe0ff */
[----:B------:R-:W-:Y:S01]  /*9200*/  ISETP.NE.AND P0, PT, R109, 0x2, PT ;  /* 0x000000026d00780c */ /* 0x000fe20003f05270 */
[----:B------:R-:W-:Y:S01]  /*9210*/  IMAD.IADD R15, R43, 0x1, R90 ;  /* 0x000000012b0f7824 */ /* 0x000fe200078e025a */
[----:B------:R-:W-:Y:S01]  /*9220*/  ISETP.NE.AND P1, PT, R45, 0x4, PT ;  /* 0x000000042d00780c */ /* 0x000fe20003f25270 */
[----:B------:R-:W-:Y:S01]  /*9230*/  IMAD.IADD R14, R44, 0x1, R91 ;  /* 0x000000012c0e7824 */ /* 0x000fe200078e025b */
[----:B------:R-:W-:Y:S02]  /*9240*/  SEL R2, RZ, 0x1, P0 ;  /* 0x00000001ff027807 */ /* 0x000fe40000000000 */
[----:B--2---:R-:W-:Y:S02]  /*9250*/  SEL R0, RZ, 0x1, P1 ;  /* 0x00000001ff007807 */ /* 0x004fe40000800000 */
[----:B------:R-:W-:Y:S02]  /*9260*/  LOP3.LUT R99, R99, R2, RZ, 0x3c, !PT ;  /* 0x0000000263637212 */ /* 0x000fe400078e3cff */
[----:B------:R-:W-:Y:S02]  /*9270*/  LOP3.LUT R100, R100, R0, RZ, 0x3c, !PT ;  /* 0x0000000064647212 */ /* 0x000fe400078e3cff */
[----:B------:R-:W-:Y:S02]  /*9280*/  @P2 R2UR UR36, R98 ;  /* 0x00000000622422ca */ /* 0x000fe400000e0000 */
[----:B------:R-:W-:Y:S02]  /*9290*/  SEL R109, R109, RZ, P0 ;  /* 0x000000ff6d6d7207 */ /* 0x000fe40000000000 */
[----:B------:R-:W-:Y:S01]  /*92a0*/  SEL R45, R45, RZ, P1 ;  /* 0x000000ff2d2d7207 */ /* 0x000fe20000800000 */
[----:B------:R-:W-:Y:S10]  /*92b0*/  @P2 BRA `(.L_x_144) ;  /* 0xffffffc000542947 */ /* 0x000ff4000383ffff */
[----:B------:R-:W-:-:S09]  /*92c0*/  UISETP.NE.AND UP0, UPT, UR50, URZ, UPT ;  /* 0x000000ff3200728c */ /* 0x000fd2000bf05270 */
[----:B------:R-:W-:Y:S05]  /*92d0*/  BRA.U !UP0, `(.L_x_145) ;  /* 0x0000000108487547 */ /* 0x000fea000b800000 */
[----:B------:R-:W2:Y:S02]  /*92e0*/  LDCU.64 UR4, c[0x0][0x890] ;  /* 0x00011200ff0477ac */ /* 0x000ea40008000a00 */
[----:B--2---:R-:W-:-:S04]  /*92f0*/  UISETP.NE.U32.AND UP0, UPT, UR4, URZ, UPT ;  /* 0x000000ff0400728c */ /* 0x004fc8000bf05070 */
[----:B------:R-:W-:-:S09]  /*9300*/  UISETP.NE.AND.EX UP0, UPT, UR5, URZ, UPT, UP0 ;  /* 0x000000ff0500728c */ /* 0x000fd2000bf05300 */
[----:B------:R-:W-:Y:S05]  /*9310*/  BRA.U UP0, `(.L_x_146) ;  /* 0x00000001000c7547 */ /* 0x000fea000b800000 */
[----:B------:R-:W-:-:S13]  /*9320*/  FSETP.NEU.AND P0, PT, R49, RZ, PT ;  /* 0x000000ff3100720b */ /* 0x000fda0003f0d000 */
[----:B------:R-:W-:Y:S05]  /*9330*/  @!P0 EXIT ;  /* 0x000000000000894d */ /* 0x000fea0003800000 */
[----:B------:R-:W-:Y:S05]  /*9340*/  BRA `(.L_x_145) ;  /* 0x00000000002c7947 */ /* 0x000fea0003800000 */
.L_x_146:
[----:B------:R-:W-:Y:S01]  /*9350*/  ISETP.NE.AND P0, PT, R108, RZ, PT ;  /* 0x000000ff6c00720c */ /* 0x000fe20003f05270 */
[----:B------:R-:W-:-:S12]  /*9360*/  BSSY.RECONVERGENT B0, `(.L_x_145) ;  /* 0x0000009000007945 */ /* 0x000fd80003800200 */
[----:B------:R-:W-:Y:S05]  /*9370*/  @P0 BRA `(.L_x_147) ;  /* 0x0000000000140947 */ /* 0x000fea0003800000 */
[----:B------:R-:W2:Y:S02]  /*9380*/  LDCU.64 UR4, c[0x0][0x888] ;  /* 0x00011100ff0477ac */ /* 0x000ea40008000a00 */
[----:B--2---:R-:W-:-:S04]  /*9390*/  ISETP.NE.U32.AND P0, PT, RZ, UR4, PT ;  /* 0x00000004ff007c0c */ /* 0x004fc8000bf05070 */
[----:B------:R-:W-:-:S13]  /*93a0*/  ISETP.NE.AND.EX P0, PT, RZ, UR5, PT, P0 ;  /* 0x00000005ff007c0c */ /* 0x000fda000bf05300 */
[----:B------:R-:W-:Y:S05]  /*93b0*/  @!P0 EXIT ;  /* 0x000000000000894d */ /* 0x000fea0003800000 */
[----:B------:R-:W-:Y:S05]  /*93c0*/  BRA `(.L_x_148) ;  /* 0x0000000000087947 */ /* 0x000fea0003800000 */
.L_x_147:
[----:B------:R-:W-:-:S13]  /*93d0*/  FSETP.NEU.AND P0, PT, R49, RZ, PT ;  /* 0x000000ff3100720b */ /* 0x000fda0003f0d000 */
[----:B------:R-:W-:Y:S05]  /*93e0*/  @!P0 EXIT ;  /* 0x000000000000894d */ /* 0x000fea0003800000 */
.L_x_148:
[----:B------:R-:W-:Y:S05]  /*93f0*/  BSYNC.RECONVERGENT B0 ;  /* 0x0000000000007941 */ /* 0x000fea0003800200 */
.L_x_145:
[----:B------:R-:W-:Y:S01]  /*9400*/  ULEA UR4, UR51, UR48, 0x3 ;  /* 0x0000003033047291 */ /* 0x000fe2000f8e18ff */
[----:B------:R-:W-:-:S04]  /*9410*/  DEPBAR.LE SB0, 0x0 ;  /* 0x000080000000791a */ /* 0x000fc80000000000 */
[----:B------:R-:W-:-:S04]  /*9420*/  UIADD3 UR4, UPT, UPT, UR4, 0x60, URZ ;  /* 0x0000006004047890 */ /* 0x000fc8000fffe0ff */
[----:B------:R-:W-:-:S09]  /*9430*/  UPRMT UR4, UR37, 0x654, UR4 ;  /* 0x0000065425047896 */ /* 0x000fd20008000004 */
[----:B------:R-:W-:Y:S01]  /*9440*/  SYNCS.ARRIVE.TRANS64.RED.A1T0 RZ, [UR4], RZ ;  /* 0x000000ffffff79a7 */ /* 0x000fe20008100404 */
[----:B------:R-:W-:Y:S05]  /*9450*/  EXIT ;  /* 0x000000000000794d */ /* 0x000fea0003800000 */
.L_x_24:
[----:B--2---:R2:W4:Y:S02]  /*9460*/  SYNCS.PHASECHK.TRANS64.TRYWAIT P0, [R2+URZ+0x100], R3 ;  /* 0x00010003020075a7 */ /* 0x00452400080011ff */
[----:B----4-:R-:W-:Y:S05]  /*9470*/  @!P0 NANOSLEEP.SYNCS 0x989680 ;  /* 0x009896800000895d */ /* 0x010fea0003900000 */
[----:B------:R-:W4:Y:S02]  /*9480*/  @!P0 SYNCS.PHASECHK.TRANS64 P0, [R2+URZ+0x100], R3 ;  /* 0x00010003020085a7 */ /* 0x000f2400080010ff */
[----:B----4-:R-:W-:Y:S05]  /*9490*/  @!P0 BRA `(.L_x_24) ;  /* 0xfffffffc00f08947 */ /* 0x010fea000383ffff */
[----:B------:R-:W-:Y:S05]  /*94a0*/  BRA `(.L_x_149) ;  /* 0xffffff8000d87947 */ /* 0x000fea000383ffff */
.L_x_27:
[----:B------:R-:W-:-:S07]  /*94b0*/  MOV R2, UR33 ;  /* 0x0000002100027c02 */ /* 0x000fce0008000f00 */
.L_x_150:
[----:B-1----:R1:W2:Y:S02]  /*94c0*/  SYNCS.PHASECHK.TRANS64.TRYWAIT P0, [R2+URZ+0x20], R4 ;  /* 0x00002004020075a7 */ /* 0x0022a400080011ff */
[----:B--2---:R-:W-:Y:S05]  /*94d0*/  @!P0 NANOSLEEP.SYNCS 0x989680 ;  /* 0x009896800000895d */ /* 0x004fea0003900000 */
[----:B------:R-:W2:Y:S02]  /*94e0*/  @!P0 SYNCS.PHASECHK.TRANS64 P0, [R2+URZ+0x20], R4 ;  /* 0x00002004020085a7 */ /* 0x000ea400080010ff */
[----:B--2---:R-:W-:Y:S05]  /*94f0*/  @!P0 BRA `(.L_x_150) ;  /* 0xfffffffc00f08947 */ /* 0x004fea000383ffff */
[----:B------:R-:W-:Y:S05]  /*9500*/  BRA `(.L_x_26) ;  /* 0xffffff8400407947 */ /* 0x000fea000383ffff */
.L_x_34:
[----:B-1----:R-:W-:-:S07]  /*9510*/  MOV R2, UR17 ;  /* 0x0000001100027c02 */ /* 0x002fce0008000f00 */
.L_x_151:
[----:B-1----:R1:W2:Y:S02]  /*9520*/  SYNCS.PHASECHK.TRANS64.TRYWAIT P0, [R2+URZ+0x20], R4 ;  /* 0x00002004020075a7 */ /* 0x0022a400080011ff */
[----:B--2---:R-:W-:Y:S05]  /*9530*/  @!P0 NANOSLEEP.SYNCS 0x989680 ;  /* 0x009896800000895d */ /* 0x004fea0003900000 */
[----:B------:R-:W2:Y:S02]  /*9540*/  @!P0 SYNCS.PHASECHK.TRANS64 P0, [R2+URZ+0x20], R4 ;  /* 0x00002004020085a7 */ /* 0x000ea400080010ff */
[----:B--2---:R-:W-:Y:S05]  /*9550*/  @!P0 BRA `(.L_x_151) ;  /* 0xfffffffc00f08947 */ /* 0x004fea000383ffff */
[----:B------:R-:W-:Y:S05]  /*9560*/  BRA `(.L_x_33) ;  /* 0xffffff8400fc7947 */ /* 0x000fea000383ffff */
.L_x_39:
[----:B-1----:R1:W2:Y:S02]  /*9570*/  SYNCS.PHASECHK.TRANS64.TRYWAIT P0, [R2+URZ+0x90], R3 ;  /* 0x00009003020075a7 */ /* 0x0022a400080011ff */
[----:B--2---:R-:W-:Y:S05]  /*9580*/  @!P0 NANOSLEEP.SYNCS 0x989680 ;  /* 0x009896800000895d */ /* 0x004fea0003900000 */
[----:B------:R-:W2:Y:S02]  /*9590*/  @!P0 SYNCS.PHASECHK.TRANS64 P0, [R2+URZ+0x90], R3 ;  /* 0x00009003020085a7 */ /* 0x000ea400080010ff */
[----:B--2---:R-:W-:Y:S05]  /*95a0*/  @!P0 BRA `(.L_x_39) ;  /* 0xfffffffc00f08947 */ /* 0x004fea000383ffff */
[----:B------:R-:W-:Y:S05]  /*95b0*/  BRA `(.L_x_152) ;  /* 0xffffff8800a07947 */ /* 0x000fea000383ffff */
.L_x_43:
[----:B---3--:R-:W-:-:S07]  /*95c0*/  MOV R0, UR4 ;  /* 0x0000000400007c02 */ /* 0x008fce0008000f00 */
.L_x_153:
[----:B-1----:R1:W2:Y:S02]  /*95d0*/  SYNCS.PHASECHK.TRANS64.TRYWAIT P0, [R0+URZ], R2 ;  /* 0x00000002000075a7 */ /* 0x0022a400080011ff */
[----:B--2---:R-:W-:Y:S05]  /*95e0*/  @!P0 NANOSLEEP.SYNCS 0x989680 ;  /* 0x009896800000895d */ /* 0x004fea0003900000 */
[----:B------:R-:W2:Y:S02]  /*95f0*/  @!P0 SYNCS.PHASECHK.TRANS64 P0, [R0+URZ], R2 ;  /* 0x00000002000085a7 */ /* 0x000ea400080010ff */
[----:B--2---:R-:W-:Y:S05]  /*9600*/  @!P0 BRA `(.L_x_153) ;  /* 0xfffffffc00f08947 */ /* 0x004fea000383ffff */
[----:B------:R-:W-:Y:S05]  /*9610*/  BRA `(.L_x_154) ;  /* 0xffffff9000107947 */ /* 0x000fea000383ffff */
.L_x_44:
[----:B---3--:R-:W-:-:S07]  /*9620*/  MOV R0, UR4 ;  /* 0x0000000400007c02 */ /* 0x008fce0008000f00 */
.L_x_155:
[----:B-1----:R1:W2:Y:S02]  /*9630*/  SYNCS.PHASECHK.TRANS64.TRYWAIT P0, [R0+URZ], R3 ;  /* 0x00000003000075a7 */ /* 0x0022a400080011ff */
[----:B--2---:R-:W-:Y:S05]  /*9640*/  @!P0 NANOSLEEP.SYNCS 0x989680 ;  /* 0x009896800000895d */ /* 0x004fea0003900000 */
[----:B------:R-:W2:Y:S02]  /*9650*/  @!P0 SYNCS.PHASECHK.TRANS64 P0, [R0+URZ], R3 ;  /* 0x00000003000085a7 */ /* 0x000ea400080010ff */
[----:B--2---:R-:W-:Y:S05]  /*9660*/  @!P0 BRA `(.L_x_155) ;  /* 0xfffffffc00f08947 */ /* 0x004fea000383ffff */
[----:B------:R-:W-:Y:S05]  /*9670*/  BRA `(.L_x_156) ;  /* 0xffffff90001c7947 */ /* 0x000fea000383ffff */
.L_x_45:
[----:B---3--:R-:W-:-:S07]  /*9680*/  MOV R0, UR4 ;  /* 0x0000000400007c02 */ /* 0x008fce0008000f00 */
.L_x_157:
[----:B-1----:R1:W2:Y:S02]  /*9690*/  SYNCS.PHASECHK.TRANS64.TRYWAIT P0, [R0+URZ], R3 ;  /* 0x00000003000075a7 */ /* 0x0022a400080011ff */
[----:B--2---:R-:W-:Y:S05]  /*96a0*/  @!P0 NANOSLEEP.SYNCS 0x989680 ;  /* 0x009896800000895d */ /* 0x004fea0003900000 */
[----:B------:R-:W2:Y:S02]  /*96b0*/  @!P0 SYNCS.PHASECHK.TRANS64 P0, [R0+URZ], R3 ;  /* 0x00000003000085a7 */ /* 0x000ea400080010ff */
[----:B--2---:R-:W-:Y:S05]  /*96c0*/  @!P0 BRA `(.L_x_157) ;  /* 0xfffffffc00f08947 */ /* 0x004fea000383ffff */
[----:B------:R-:W-:Y:S05]  /*96d0*/  BRA `(.L_x_158) ;  /* 0xffffff9000287947 */ /* 0x000fea000383ffff */
.L_x_48:
[----:B-1----:R1:W2:Y:S02]  /*96e0*/  SYNCS.PHASECHK.TRANS64.TRYWAIT P0, [R0+URZ+0xf0], R4 ;  /* 0x0000f004000075a7 */ /* 0x0022a400080011ff */
[----:B--2---:R-:W-:Y:S05]  /*96f0*/  @!P0 NANOSLEEP.SYNCS 0x989680 ;  /* 0x009896800000895d */ /* 0x004fea0003900000 */
[----:B------:R-:W2:Y:S02]  /*9700*/  @!P0 SYNCS.PHASECHK.TRANS64 P0, [R0+URZ+0xf0], R4 ;  /* 0x0000f004000085a7 */ /* 0x000ea400080010ff */
[----:B--2---:R-:W-:Y:S05]  /*9710*/  @!P0 BRA `(.L_x_48) ;  /* 0xfffffffc00f08947 */ /* 0x004fea000383ffff */
[----:B------:R-:W-:Y:S05]  /*9720*/  BRA `(.L_x_159) ;  /* 0xffffff9000887947 */ /* 0x000fea000383ffff */
.L_x_49:
[----:B------:R-:W-:-:S07]  /*9730*/  MOV R0, UR5 ;  /* 0x0000000500007c02 */ /* 0x000fce0008000f00 */
.L_x_160:
[----:B-1----:R1:W2:Y:S02]  /*9740*/  SYNCS.PHASECHK.TRANS64.TRYWAIT P0, [R0+URZ+0xa0], R5 ;  /* 0x0000a005000075a7 */ /* 0x0022a400080011ff */
[----:B--2---:R-:W-:Y:S05]  /*9750*/  @!P0 NANOSLEEP.SYNCS 0x989680 ;  /* 0x009896800000895d */ /* 0x004fea0003900000 */
[----:B------:R-:W2:Y:S02]  /*9760*/  @!P0 SYNCS.PHASECHK.TRANS64 P0, [R0+URZ+0xa0], R5 ;  /* 0x0000a005000085a7 */ /* 0x000ea400080010ff */
[----:B--2---:R-:W-:Y:S05]  /*9770*/  @!P0 BRA `(.L_x_160) ;  /* 0xfffffffc00f08947 */ /* 0x004fea000383ffff */
[----:B------:R-:W-:Y:S05]  /*9780*/  BRA `(.L_x_161) ;  /* 0xffffff9000987947 */ /* 0x000fea000383ffff */
.L_x_50:
[----:B-1----:R1:W2:Y:S02]  /*9790*/  SYNCS.PHASECHK.TRANS64.TRYWAIT P1, [R0+URZ+0x90], R4 ;  /* 0x00009004000075a7 */ /* 0x0022a400080211ff */
[----:B--2---:R-:W-:Y:S05]  /*97a0*/  @!P1 NANOSLEEP.SYNCS 0x989680 ;  /* 0x009896800000995d */ /* 0x004fea0003900000 */
[----:B------:R-:W2:Y:S02]  /*97b0*/  @!P1 SYNCS.PHASECHK.TRANS64 P1, [R0+URZ+0x90], R4 ;  /* 0x00009004000095a7 */ /* 0x000ea400080210ff */
[----:B--2---:R-:W-:Y:S05]  /*97c0*/  @!P1 BRA `(.L_x_50) ;  /* 0xfffffffc00f09947 */ /* 0x004fea000383ffff */
[----:B------:R-:W-:Y:S05]  /*97d0*/  BRA `(.L_x_162) ;  /* 0xffffff9000c87947 */ /* 0x000fea000383ffff */
.L_x_53:
[----:B------:R-:W-:-:S07]  /*97e0*/  MOV R0, UR5 ;  /* 0x0000000500007c02 */ /* 0x000fce0008000f00 */
.L_x_163:
[----:B-1----:R1:W2:Y:S02]  /*97f0*/  SYNCS.PHASECHK.TRANS64.TRYWAIT P0, [R0+URZ+0xa0], R2 ;  /* 0x0000a002000075a7 */ /* 0x0022a400080011ff */
[----:B--2---:R-:W-:Y:S05]  /*9800*/  @!P0 NANOSLEEP.SYNCS 0x989680 ;  /* 0x009896800000895d */ /* 0x004fea0003900000 */
[----:B------:R-:W2:Y:S02]  /*9810*/  @!P0 SYNCS.PHASECHK.TRANS64 P0, [R0+URZ+0xa0], R2 ;  /* 0x0000a002000085a7 */ /* 0x000ea400080010ff */
[----:B--2---:R-:W-:Y:S05]  /*9820*/  @!P0 BRA `(.L_x_163) ;  /* 0xfffffffc00f08947 */ /* 0x004fea000383ffff */
[----:B------:R-:W-:Y:S05]  /*9830*/  BRA `(.L_x_52) ;  /* 0xffffff94001c7947 */ /* 0x000fea000383ffff */
.L_x_62:
[----:B-1----:R-:W-:-:S04]  /*9840*/  MOV R4, UR6 ;  /* 0x0000000600047c02 */ /* 0x002fc80008000f00 */
[----:B------:R1:W2:Y:S03]  /*9850*/  SYNCS.PHASECHK.TRANS64.TRYWAIT P0, [R4+URZ+0x8], R5 ;  /* 0x00000805040075a7 */ /* 0x0002a600080011ff */
[----:B--2---:R-:W-:Y:S05]  /*9860*/  @!P0 NANOSLEEP.SYNCS 0x989680 ;  /* 0x009896800000895d */ /* 0x004fea0003900000 */
[----:B------:R-:W2:Y:S02]  /*9870*/  @!P0 SYNCS.PHASECHK.TRANS64 P0, [R4+URZ+0x8], R5 ;  /* 0x00000805040085a7 */ /* 0x000ea400080010ff */
[----:B--2---:R-:W-:Y:S05]  /*9880*/  @!P0 BRA `(.L_x_62) ;  /* 0xfffffffc00ec8947 */ /* 0x004fea000383ffff */
[----:B------:R-:W-:Y:S05]  /*9890*/  BRA `(.L_x_61) ;  /* 0xffffff9400d07947 */ /* 0x000fea000383ffff */
.L_x_64:
[----:B------:R-:W-:Y:S01]  /*98a0*/  BSSY B0, `(.L_x_164) ;  /* 0x0000006000007945 */ /* 0x000fe20003800000 */
[----:B------:R-:W-:-:S07]  /*98b0*/  MOV R15, 0xffffffff ;  /* 0xffffffff000f7802 */ /* 0x000fce0000000f00 */
[----:B-1---5:R-:W-:Y:S05]  /*98c0*/  WARPSYNC.COLLECTIVE R15, `(.L_x_165) ;  /* 0x000000000f0c7348 */ /* 0x022fea0003c00000 */
[----:B------:R-:W-:Y:S02]  /*98d0*/  ELECT P6, UR79, PT ;  /* 0x00000000004f782f */ /* 0x000fe400038c0000 */
[----:B------:R-:W-:Y:S01]  /*98e0*/  MOV R14, UR79 ;  /* 0x0000004f000e7c02 */ /* 0x000fe20008000f00 */
[----:B-1---5:R-:W-:Y:S10]  /*98f0*/  ENDCOLLECTIVE ;  /* 0x000000000000791b */ /* 0x022ff40003800000 */
.L_x_165:
[----:B------:R-:W-:Y:S05]  /*9900*/  BSYNC B0 ;  /* 0x0000000000007941 */ /* 0x000fea0003800000 */
.L_x_164:
[----:B------:R-:W-:Y:S05]  /*9910*/  BRA `(.L_x_166) ;  /* 0xffffff9800007947 */ /* 0x000fea000383ffff */
.L_x_66:
[----:B-1----:R-:W-:-:S04]  /*9920*/  MOV R2, UR6 ;  /* 0x0000000600027c02 */ /* 0x002fc80008000f00 */
[----:B------:R1:W2:Y:S03]  /*9930*/  SYNCS.PHASECHK.TRANS64.TRYWAIT P0, [R2+URZ+0x8], R3 ;  /* 0x00000803020075a7 */ /* 0x0002a600080011ff */
[----:B--2---:R-:W-:Y:S05]  /*9940*/  @!P0 NANOSLEEP.SYNCS 0x989680 ;  /* 0x009896800000895d */ /* 0x004fea0003900000 */
[----:B------:R-:W2:Y:S02]  /*9950*/  @!P0 SYNCS.PHASECHK.TRANS64 P0, [R2+URZ+0x8], R3 ;  /* 0x00000803020085a7 */ /* 0x000ea400080010ff */
[----:B--2---:R-:W-:Y:S05]  /*9960*/  @!P0 BRA `(.L_x_66) ;  /* 0xfffffffc00ec8947 */ /* 0x004fea000383ffff */
[----:B------:R-:W-:Y:S05]  /*9970*/  BRA `(.L_x_65) ;  /* 0xffffff9800047947 */ /* 0x000fea000383ffff */
.L_x_67:
[----:B-1----:R1:W2:Y:S02]  /*9980*/  SYNCS.PHASECHK.TRANS64.TRYWAIT P0, [R0+URZ+0x90], R4 ;  /* 0x00009004000075a7 */ /* 0x0022a400080011ff */
[----:B--2---:R-:W-:Y:S05]  /*9990*/  @!P0 NANOSLEEP.SYNCS 0x989680 ;  /* 0x009896800000895d */ /* 0x004fea0003900000 */
[----:B------:R-:W2:Y:S02]  /*99a0*/  @!P0 SYNCS.PHASECHK.TRANS64 P0, [R0+URZ+0x90], R4 ;  /* 0x00009004000085a7 */ /* 0x000ea400080010ff */
[----:B--2---:R-:W-:Y:S05]  /*99b0*/  @!P0 BRA `(.L_x_67) ;  /* 0xfffffffc00f08947 */ /* 0x004fea000383ffff */
[----:B------:R-:W-:Y:S05]  /*99c0*/  BRA `(.L_x_167) ;  /* 0xffffff9800f07947 */ /* 0x000fea000383ffff */
.L_x_69:
[----:B------:R-:W-:-:S07]  /*99d0*/  MOV R0, UR9 ;  /* 0x0000000900007c02 */ /* 0x000fce0008000f00 */
.L_x_168:
[----:B-1----:R1:W2:Y:S02]  /*99e0*/  SYNCS.PHASECHK.TRANS64.TRYWAIT P0, [R0+URZ+0xd0], R4 ;  /* 0x0000d004000075a7 */ /* 0x0022a400080011ff */
[----:B--2---:R-:W-:Y:S05]  /*99f0*/  @!P0 NANOSLEEP.SYNCS 0x989680 ;  /* 0x009896800000895d */ /* 0x004fea0003900000 */
[----:B------:R-:W2:Y:S02]  /*9a00*/  @!P0 SYNCS.PHASECHK.TRANS64 P0, [R0+URZ+0xd0], R4 ;  /* 0x0000d004000085a7 */ /* 0x000ea400080010ff */
[----:B--2---:R-:W-:Y:S05]  /*9a10*/  @!P0 BRA `(.L_x_168) ;  /* 0xfffffffc00f08947 */ /* 0x004fea000383ffff */
[----:B------:R-:W-:Y:S05]  /*9a20*/  BRA `(.L_x_169) ;  /* 0xffffff9c003c7947 */ /* 0x000fea000383ffff */
.L_x_72:
[----:B------:R-:W-:Y:S07]  /*9a30*/  MOV R0, UR8 ;  /* 0x0000000800007c02 */ /* 0x000fee0008000f00 */
.L_x_170:
[----:B-1----:R1:W2:Y:S02]  /*9a40*/  SYNCS.PHASECHK.TRANS64.TRYWAIT P0, [R0+URZ], R4 ;  /* 0x00000004000075a7 */ /* 0x0022a400080011ff */
[----:B--2---:R-:W-:Y:S05]  /*9a50*/  @!P0 NANOSLEEP.SYNCS 0x989680 ;  /* 0x009896800000895d */ /* 0x004fea0003900000 */
[----:B------:R-:W2:Y:S02]  /*9a60*/  @!P0 SYNCS.PHASECHK.TRANS64 P0, [R0+URZ], R4 ;  /* 0x00000004000085a7 */ /* 0x000ea400080010ff */
[----:B--2---:R-:W-:Y:S05]  /*9a70*/  @!P0 BRA `(.L_x_170) ;  /* 0xfffffffc00f08947 */ /* 0x004fea000383ffff */
[----:B------:R-:W-:Y:S05]  /*9a80*/  BRA `(.L_x_71) ;  /* 0xffffff9c00507947 */ /* 0x000fea000383ffff */
.L_x_76:
[----:B-1----:R-:W-:-:S07]  /*9a90*/  MOV R0, UR8 ;  /* 0x0000000800007c02 */ /* 0x002fce0008000f00 */
.L_x_171:
[----:B-1----:R1:W2:Y:S02]  /*9aa0*/  SYNCS.PHASECHK.TRANS64.TRYWAIT P0, [R0+URZ], R2 ;  /* 0x00000002000075a7 */ /* 0x0022a400080011ff */
[----:B--2---:R-:W-:Y:S05]  /*9ab0*/  @!P0 NANOSLEEP.SYNCS 0x989680 ;  /* 0x009896800000895d */ /* 0x004fea0003900000 */
[----:B------:R-:W2:Y:S02]  /*9ac0*/  @!P0 SYNCS.PHASECHK.TRANS64 P0, [R0+URZ], R2 ;  /* 0x00000002000085a7 */ /* 0x000ea400080010ff */
[----:B--2---:R-:W-:Y:S05]  /*9ad0*/  @!P0 BRA `(.L_x_171) ;  /* 0xfffffffc00f08947 */ /* 0x004fea000383ffff */
[----:B------:R-:W-:Y:S05]  /*9ae0*/  BRA `(.L_x_172) ;  /* 0xffffffa000447947 */ /* 0x000fea000383ffff */
.L_x_77:
[----:B------:R-:W-:-:S07]  /*9af0*/  MOV R0, UR8 ;  /* 0x0000000800007c02 */ /* 0x000fce0008000f00 */
.L_x_173:
[----:B-1----:R1:W2:Y:S02]  /*9b00*/  SYNCS.PHASECHK.TRANS64.TRYWAIT P0, [R0+URZ], R3 ;  /* 0x00000003000075a7 */ /* 0x0022a400080011ff */
[----:B--2---:R-:W-:Y:S05]  /*9b10*/  @!P0 NANOSLEEP.SYNCS 0x989680 ;  /* 0x009896800000895d */ /* 0x004fea0003900000 */
[----:B------:R-:W2:Y:S02]  /*9b20*/  @!P0 SYNCS.PHASECHK.TRANS64 P0, [R0+URZ], R3 ;  /* 0x00000003000085a7 */ /* 0x000ea400080010ff */
[----:B--2---:R-:W-:Y:S05]  /*9b30*/  @!P0 BRA `(.L_x_173) ;  /* 0xfffffffc00f08947 */ /* 0x004fea000383ffff */
[----:B------:R-:W-:Y:S05]  /*9b40*/  BRA `(.L_x_174) ;  /* 0xffffffa000507947 */ /* 0x000fea000383ffff */
.L_x_78:
[----:B------:R-:W-:-:S07]  /*9b50*/  MOV R0, UR8 ;  /* 0x0000000800007c02 */ /* 0x000fce0008000f00 */
.L_x_175:
[----:B-1----:R1:W2:Y:S02]  /*9b60*/  SYNCS.PHASECHK.TRANS64.TRYWAIT P0, [R0+URZ], R3 ;  /* 0x00000003000075a7 */ /* 0x0022a400080011ff */
[----:B--2---:R-:W-:Y:S05]  /*9b70*/  @!P0 NANOSLEEP.SYNCS 0x989680 ;  /* 0x009896800000895d */ /* 0x004fea0003900000 */
[----:B------:R-:W2:Y:S02]  /*9b80*/  @!P0 SYNCS.PHASECHK.TRANS64 P0, [R0+URZ], R3 ;  /* 0x00000003000085a7 */ /* 0x000ea400080010ff */
[----:B--2---:R-:W-:Y:S05]  /*9b90*/  @!P0 BRA `(.L_x_175) ;  /* 0xfffffffc00f08947 */ /* 0x004fea000383ffff */
[----:B------:R-:W-:Y:S05]  /*9ba0*/  BRA `(.L_x_176) ;  /* 0xffffffa0005c7947 */ /* 0x000fea000383ffff */
.L_x_81:
[----:B------:R-:W-:-:S07]  /*9bb0*/  MOV R0, UR7 ;  /* 0x0000000700007c02 */ /* 0x000fce0008000f00 */
.L_x_177:
[----:B-1----:R1:W2:Y:S02]  /*9bc0*/  SYNCS.PHASECHK.TRANS64.TRYWAIT P1, [R0+URZ+0x110], R2 ;  /* 0x00011002000075a7 */ /* 0x0022a400080211ff */
[----:B--2---:R-:W-:Y:S05]  /*9bd0*/  @!P1 NANOSLEEP.SYNCS 0x989680 ;  /* 0x009896800000995d */ /* 0x004fea0003900000 */
[----:B------:R-:W2:Y:S02]  /*9be0*/  @!P1 SYNCS.PHASECHK.TRANS64 P1, [R0+URZ+0x110], R2 ;  /* 0x00011002000095a7 */ /* 0x000ea400080210ff */
[----:B--2---:R-:W-:Y:S05]  /*9bf0*/  @!P1 BRA `(.L_x_177) ;  /* 0xfffffffc00f09947 */ /* 0x004fea000383ffff */
[----:B------:R-:W-:Y:S05]  /*9c00*/  BRA `(.L_x_178) ;  /* 0xffffffa000a87947 */ /* 0x000fea000383ffff */
.L_x_86:
[----:B--2---:R2:W4:Y:S02]  /*9c10*/  SYNCS.PHASECHK.TRANS64.TRYWAIT P0, [R0+URZ+0x90], R2 ;  /* 0x00009002000075a7 */ /* 0x00452400080011ff */
[----:B----4-:R-:W-:Y:S05]  /*9c20*/  @!P0 NANOSLEEP.SYNCS 0x989680 ;  /* 0x009896800000895d */ /* 0x010fea0003900000 */
[----:B------:R-:W4:Y:S02]  /*9c30*/  @!P0 SYNCS.PHASECHK.TRANS64 P0, [R0+URZ+0x90], R2 ;  /* 0x00009002000085a7 */ /* 0x000f2400080010ff */
[----:B----4-:R-:W-:Y:S05]  /*9c40*/  @!P0 BRA `(.L_x_86) ;  /* 0xfffffffc00f08947 */ /* 0x010fea000383ffff */
[----:B------:R-:W-:Y:S05]  /*9c50*/  BRA `(.L_x_179) ;  /* 0xffffffa400bc7947 */ /* 0x000fea000383ffff */
.L_x_89:
[----:B------:R-:W-:Y:S07]  /*9c60*/  MOV R0, UR7 ;  /* 0x0000000700007c02 */ /* 0x000fee0008000f00 */
.L_x_180:
[----:B--2---:R2:W4:Y:S02]  /*9c70*/  SYNCS.PHASECHK.TRANS64.TRYWAIT P0, [R0+URZ+0x88], R2 ;  /* 0x00008802000075a7 */ /* 0x00452400080011ff */
[----:B----4-:R-:W-:Y:S05]  /*9c80*/  @!P0 NANOSLEEP.SYNCS 0x989680 ;  /* 0x009896800000895d */ /* 0x010fea0003900000 */
[----:B------:R-:W4:Y:S02]  /*9c90*/  @!P0 SYNCS.PHASECHK.TRANS64 P0, [R0+URZ+0x88], R2 ;  /* 0x00008802000085a7 */ /* 0x000f2400080010ff */
[----:B----4-:R-:W-:Y:S05]  /*9ca0*/  @!P0 BRA `(.L_x_180) ;  /* 0xfffffffc00f08947 */ /* 0x010fea000383ffff */
[----:B------:R-:W-:Y:S05]  /*9cb0*/  BRA `(.L_x_88) ;  /* 0xffffffa8009c7947 */ /* 0x000fea000383ffff */
.L_x_92:
[----:B------:R-:W-:Y:S07]  /*9cc0*/  MOV R0, UR7 ;  /* 0x0000000700007c02 */ /* 0x000fee0008000f00 */
.L_x_181:
[----:B-1----:R1:W2:Y:S02]  /*9cd0*/  SYNCS.PHASECHK.TRANS64.TRYWAIT P0, [R0+URZ+0x60], R14 ;  /* 0x0000600e000075a7 */ /* 0x0022a400080011ff */
[----:B--2---:R-:W-:Y:S05]  /*9ce0*/  @!P0 NANOSLEEP.SYNCS 0x989680 ;  /* 0x009896800000895d */ /* 0x004fea0003900000 */
[----:B------:R-:W2:Y:S02]  /*9cf0*/  @!P0 SYNCS.PHASECHK.TRANS64 P0, [R0+URZ+0x60], R14 ;  /* 0x0000600e000085a7 */ /* 0x000ea400080010ff */
[----:B--2---:R-:W-:Y:S05]  /*9d00*/  @!P0 BRA `(.L_x_181) ;  /* 0xfffffffc00f08947 */ /* 0x004fea000383ffff */
[----:B------:R-:W-:Y:S05]  /*9d10*/  BRA `(.L_x_182) ;  /* 0xffffffac00147947 */ /* 0x000fea000383ffff */
.L_x_93:
[----:B------:R-:W-:Y:S07]  /*9d20*/  MOV R0, UR7 ;  /* 0x0000000700007c02 */ /* 0x000fee0008000f00 */
.L_x_183:
[----:B-1----:R1:W2:Y:S02]  /*9d30*/  SYNCS.PHASECHK.TRANS64.TRYWAIT P0, [R0+URZ+0x68], R14 ;  /* 0x0000680e000075a7 */ /* 0x0022a400080011ff */
[----:B--2---:R-:W-:Y:S05]  /*9d40*/  @!P0 NANOSLEEP.SYNCS 0x989680 ;  /* 0x009896800000895d */ /* 0x004fea0003900000 */
[----:B------:R-:W2:Y:S02]  /*9d50*/  @!P0 SYNCS.PHASECHK.TRANS64 P0, [R0+URZ+0x68], R14 ;  /* 0x0000680e000085a7 */ /* 0x000ea400080010ff */
[----:B--2---:R-:W-:Y:S05]  /*9d60*/  @!P0 BRA `(.L_x_183) ;  /* 0xfffffffc00f08947 */ /* 0x004fea000383ffff */
[----:B------:R-:W-:Y:S05]  /*9d70*/  BRA `(.L_x_184) ;  /* 0xffffffac004c7947 */ /* 0x000fea000383ffff */
.L_x_94:
[----:B------:R-:W-:Y:S07]  /*9d80*/  MOV R0, UR7 ;  /* 0x0000000700007c02 */ /* 0x000fee0008000f00 */
.L_x_185:
[----:B-1----:R1:W2:Y:S02]  /*9d90*/  SYNCS.PHASECHK.TRANS64.TRYWAIT P0, [R0+URZ+0x70], R14 ;  /* 0x0000700e000075a7 */ /* 0x0022a400080011ff */
[----:B--2---:R-:W-:Y:S05]  /*9da0*/  @!P0 NANOSLEEP.SYNCS 0x989680 ;  /* 0x009896800000895d */ /* 0x004fea0003900000 */
[----:B------:R-:W2:Y:S02]  /*9db0*/  @!P0 SYNCS.PHASECHK.TRANS64 P0, [R0+URZ+0x70], R14 ;  /* 0x0000700e000085a7 */ /* 0x000ea400080010ff */
[----:B--2---:R-:W-:Y:S05]  /*9dc0*/  @!P0 BRA `(.L_x_185) ;  /* 0xfffffffc00f08947 */ /* 0x004fea000383ffff */
[----:B------:R-:W-:Y:S05]  /*9dd0*/  BRA `(.L_x_186) ;  /* 0xffffffac00907947 */ /* 0x000fea000383ffff */
.L_x_95:
[----:B------:R-:W-:Y:S07]  /*9de0*/  MOV R0, UR7 ;  /* 0x0000000700007c02 */ /* 0x000fee0008000f00 */
.L_x_187:
[----:B-1----:R1:W2:Y:S02]  /*9df0*/  SYNCS.PHASECHK.TRANS64.TRYWAIT P0, [R0+URZ+0x78], R14 ;  /* 0x0000780e000075a7 */ /* 0x0022a400080011ff */
[----:B--2---:R-:W-:Y:S05]  /*9e00*/  @!P0 NANOSLEEP.SYNCS 0x989680 ;  /* 0x009896800000895d */ /* 0x004fea0003900000 */
[----:B------:R-:W2:Y:S02]  /*9e10*/  @!P0 SYNCS.PHASECHK.TRANS64 P0, [R0+URZ+0x78], R14 ;  /* 0x0000780e000085a7 */ /* 0x000ea400080010ff */
[----:B--2---:R-:W-:Y:S05]  /*9e20*/  @!P0 BRA `(.L_x_187) ;  /* 0xfffffffc00f08947 */ /* 0x004fea000383ffff */
[----:B------:R-:W-:Y:S05]  /*9e30*/  BRA `(.L_x_188) ;  /* 0xffffffb000147947 */ /* 0x000fea000383ffff */
.L_x_97:
[----:B------:R-:W-:-:S07]  /*9e40*/  MOV R0, UR7 ;  /* 0x0000000700007c02 */ /* 0x000fce0008000f00 */
.L_x_189:
[----:B-1----:R1:W4:Y:S02]  /*9e50*/  SYNCS.PHASECHK.TRANS64.TRYWAIT P0, [R0+URZ+0x60], R2 ;  /* 0x00006002000075a7 */ /* 0x00232400080011ff */
[----:B----4-:R-:W-:Y:S05]  /*9e60*/  @!P0 NANOSLEEP.SYNCS 0x989680 ;  /* 0x009896800000895d */ /* 0x010fea0003900000 */
[----:B------:R-:W4:Y:S02]  /*9e70*/  @!P0 SYNCS.PHASECHK.TRANS64 P0, [R0+URZ+0x60], R2 ;  /* 0x00006002000085a7 */ /* 0x000f2400080010ff */
[----:B----4-:R-:W-:Y:S05]  /*9e80*/  @!P0 BRA `(.L_x_189) ;  /* 0xfffffffc00f08947 */ /* 0x010fea000383ffff */
[----:B------:R-:W-:Y:S05]  /*9e90*/  BRA `(.L_x_190) ;  /* 0xffffffb000847947 */ /* 0x000fea000383ffff */
.L_x_98:
[----:B-1----:R-:W-:-:S07]  /*9ea0*/  MOV R0, UR7 ;  /* 0x0000000700007c02 */ /* 0x002fce0008000f00 */
.L_x_191:
[----:B-1----:R1:W4:Y:S02]  /*9eb0*/  SYNCS.PHASECHK.TRANS64.TRYWAIT P0, [R0+URZ+0x68], R2 ;  /* 0x00006802000075a7 */ /* 0x00232400080011ff */
[----:B----4-:R-:W-:Y:S05]  /*9ec0*/  @!P0 NANOSLEEP.SYNCS 0x989680 ;  /* 0x009896800000895d */ /* 0x010fea0003900000 */
[----:B------:R-:W4:Y:S02]  /*9ed0*/  @!P0 SYNCS.PHASECHK.TRANS64 P0, [R0+URZ+0x68], R2 ;  /* 0x00006802000085a7 */ /* 0x000f2400080010ff */
[----:B----4-:R-:W-:Y:S05]  /*9ee0*/  @!P0 BRA `(.L_x_191) ;  /* 0xfffffffc00f08947 */ /* 0x010fea000383ffff */
[----:B------:R-:W-:Y:S05]  /*9ef0*/  BRA `(.L_x_192) ;  /* 0xffffffb000747947 */ /* 0x000fea000383ffff */
.L_x_99:
[----:B-1----:R-:W-:-:S07]  /*9f00*/  MOV R0, UR7 ;  /* 0x0000000700007c02 */ /* 0x002fce0008000f00 */
.L_x_193:
[----:B-1----:R1:W4:Y:S02]  /*9f10*/  SYNCS.PHASECHK.TRANS64.TRYWAIT P0, [R0+URZ+0x70], R2 ;  /* 0x00007002000075a7 */ /* 0x00232400080011ff */
[----:B----4-:R-:W-:Y:S05]  /*9f20*/  @!P0 NANOSLEEP.SYNCS 0x989680 ;  /* 0x009896800000895d */ /* 0x010fea0003900000 */
[----:B------:R-:W4:Y:S02]  /*9f30*/  @!P0 SYNCS.PHASECHK.TRANS64 P0, [R0+URZ+0x70], R2 ;  /* 0x00007002000085a7 */ /* 0x000f2400080010ff */
[----:B----4-:R-:W-:Y:S05]  /*9f40*/  @!P0 BRA `(.L_x_193) ;  /* 0xfffffffc00f08947 */ /* 0x010fea000383ffff */
[----:B------:R-:W-:Y:S05]  /*9f50*/  BRA `(.L_x_194) ;  /* 0xffffffb000647947 */ /* 0x000fea000383ffff */
.L_x_101:
[----:B--2---:R2:W4:Y:S02]  /*9f60*/  SYNCS.PHASECHK.TRANS64.TRYWAIT P0, [R0+URZ+0x90], R2 ;  /* 0x00009002000075a7 */ /* 0x00452400080011ff */
[----:B----4-:R-:W-:Y:S05]  /*9f70*/  @!P0 NANOSLEEP.SYNCS 0x989680 ;  /* 0x009896800000895d */ /* 0x010fea0003900000 */
[----:B------:R-:W4:Y:S02]  /*9f80*/  @!P0 SYNCS.PHASECHK.TRANS64 P0, [R0+URZ+0x90], R2 ;  /* 0x00009002000085a7 */ /* 0x000f2400080010ff */
[----:B----4-:R-:W-:Y:S05]  /*9f90*/  @!P0 BRA `(.L_x_101) ;  /* 0xfffffffc00f08947 */ /* 0x010fea000383ffff */
[----:B------:R-:W-:Y:S05]  /*9fa0*/  BRA `(.L_x_195) ;  /* 0xffffffb4002c7947 */ /* 0x000fea000383ffff */
.L_x_112:
[----:B-1----:R-:W-:Y:S04]  /*9fb0*/  MOV R2, UR48 ;  /* 0x0000003000027c02 */ /* 0x002fe80008000f00 */
[----:B------:R1:W3:Y:S03]  /*9fc0*/  SYNCS.PHASECHK.TRANS64.TRYWAIT P1, [R2+URZ+0x40], R3 ;  /* 0x00004003020075a7 */ /* 0x0002e600080211ff */
[----:B---3--:R-:W-:Y:S05]  /*9fd0*/  @!P1 NANOSLEEP.SYNCS 0x989680 ;  /* 0x009896800000995d */ /* 0x008fea0003900000 */
[----:B------:R-:W3:Y:S02]  /*9fe0*/  @!P1 SYNCS.PHASECHK.TRANS64 P1, [R2+URZ+0x40], R3 ;  /* 0x00004003020095a7 */ /* 0x000ee400080210ff */
[----:B---3--:R-:W-:Y:S05]  /*9ff0*/  @!P1 BRA `(.L_x_112) ;  /* 0xfffffffc00ec9947 */ /* 0x008fea000383ffff */
[----:B------:R-:W-:Y:S05]  /*a000*/  BRA `(.L_x_111) ;  /* 0xffffffc000387947 */ /* 0x000fea000383ffff */
.L_x_114:
[----:B-1----:R1:W4:Y:S02]  /*a010*/  SYNCS.PHASECHK.TRANS64.TRYWAIT P0, [R112+URZ+0xb0], R0 ;  /* 0x0000b000700075a7 */ /* 0x00232400080011ff */
[----:B----4-:R-:W-:Y:S05]  /*a020*/  @!P0 NANOSLEEP.SYNCS 0x989680 ;  /* 0x009896800000895d */ /* 0x010fea0003900000 */
[----:B------:R-:W4:Y:S02]  /*a030*/  @!P0 SYNCS.PHASECHK.TRANS64 P0, [R112+URZ+0xb0], R0 ;  /* 0x0000b000700085a7 */ /* 0x000f2400080010ff */
[----:B----4-:R-:W-:Y:S05]  /*a040*/  @!P0 BRA `(.L_x_114) ;  /* 0xfffffffc00f08947 */ /* 0x010fea000383ffff */
[----:B------:R-:W-:Y:S05]  /*a050*/  BRA `(.L_x_113) ;  /* 0xffffffc000607947 */ /* 0x000fea000383ffff */
.L_x_123:
[----:B--2---:R2:W4:Y:S02]  /*a060*/  SYNCS.PHASECHK.TRANS64.TRYWAIT P0, [R2+URZ+0x40], R0 ;  /* 0x00004000020075a7 */ /* 0x00452400080011ff */
[----:B----4-:R-:W-:Y:S05]  /*a070*/  @!P0 NANOSLEEP.SYNCS 0x989680 ;  /* 0x009896800000895d */ /* 0x010fea0003900000 */
[----:B------:R-:W4:Y:S02]  /*a080*/  @!P0 SYNCS.PHASECHK.TRANS64 P0, [R2+URZ+0x40], R0 ;  /* 0x00004000020085a7 */ /* 0x000f2400080010ff */
[----:B----4-:R-:W-:Y:S05]  /*a090*/  @!P0 BRA `(.L_x_123) ;  /* 0xfffffffc00f08947 */ /* 0x010fea000383ffff */
[----:B------:R-:W-:Y:S05]  /*a0a0*/  BRA `(.L_x_122) ;  /* 0xffffffcc003c7947 */ /* 0x000fea000383ffff */
.L_x_131:
[----:B--2---:R2:W4:Y:S02]  /*a0b0*/  SYNCS.PHASECHK.TRANS64.TRYWAIT P0, [R0+URZ+0x40], R6 ;  /* 0x00004006000075a7 */ /* 0x00452400080011ff */
[----:B----4-:R-:W-:Y:S05]  /*a0c0*/  @!P0 NANOSLEEP.SYNCS 0x989680 ;  /* 0x009896800000895d */ /* 0x010fea0003900000 */
[----:B------:R-:W4:Y:S02]  /*a0d0*/  @!P0 SYNCS.PHASECHK.TRANS64 P0, [R0+URZ+0x40], R6 ;  /* 0x00004006000085a7 */ /* 0x000f2400080010ff */
[----:B----4-:R-:W-:Y:S05]  /*a0e0*/  @!P0 BRA `(.L_x_131) ;  /* 0xfffffffc00f08947 */ /* 0x010fea000383ffff */
[----:B------:R-:W-:Y:S05]  /*a0f0*/  BRA `(.L_x_130) ;  /* 0xffffffd8003c7947 */ /* 0x000fea000383ffff */
.L_x_139:
[----:B--2---:R2:W4:Y:S02]  /*a100*/  SYNCS.PHASECHK.TRANS64.TRYWAIT P0, [R0+URZ+0x40], R5 ;  /* 0x00004005000075a7 */ /* 0x00452400080011ff */
[----:B----4-:R-:W-:Y:S05]  /*a110*/  @!P0 NANOSLEEP.SYNCS 0x989680 ;  /* 0x009896800000895d */ /* 0x010fea0003900000 */
[----:B------:R-:W4:Y:S02]  /*a120*/  @!P0 SYNCS.PHASECHK.TRANS64 P0, [R0+URZ+0x40], R5 ;  /* 0x00004005000085a7 */ /* 0x000f2400080010ff */
[----:B----4-:R-:W-:Y:S05]  /*a130*/  @!P0 BRA `(.L_x_139) ;  /* 0xfffffffc00f08947 */ /* 0x010fea000383ffff */
[----:B------:R-:W-:Y:S05]  /*a140*/  BRA `(.L_x_138) ;  /* 0xffffffe4003c7947 */ /* 0x000fea000383ffff */
        .weak           $__internal_0_$__cuda_sm10x_tcgen05_guardrail_trap_col_being_dealloced_not_returned_by_alloc
        .type           $__internal_0_$__cuda_sm10x_tcgen05_guardrail_trap_col_being_dealloced_not_returned_by_alloc,@function
        .size           $__internal_0_$__cuda_sm10x_tcgen05_guardrail_trap_col_being_dealloced_not_returned_by_alloc,($__internal_1_$__cuda_sm10x_tcgen05_guardrail_trap_phase_invalid_during_alloc - $__internal_0_$__cuda_sm10x_tcgen05_guardrail_trap_col_being_dealloced_not_returned_by_alloc)
$__internal_0_$__cuda_sm10x_tcgen05_guardrail_trap_col_being_dealloced_not_returned_by_alloc:
[----:B------:R-:W-:Y:S05]  /*a150*/  BPT.TRAP 0x1 ;  /* 0x000000040000795c */ /* 0x000fea0000300000 */
[----:B------:R-:W-:-:S04]  /*a160*/  HFMA2 R3, -RZ, RZ, 0, 0 ;  /* 0x00000000ff037431 */ /* 0x000fc800000001ff */
[----:B------:R-:W-:Y:S05]  /*a170*/  RET.REL.NODEC R2 `(_ZN7cutlass13device_kernelINS_4gemm6kernel13GemmUniversalIN4cute5tupleIJiiiiEEENS1_10collective13CollectiveMmaINS1_35MainloopSm100TmaUmmaWarpSpecializedILi4ELi2ELi4ENS5_IJNS4_1CILi2EEENSA_ILi1EEESC_EEEEENS5_IJNSA_ILi256EEENSA_ILi128EEENSA_ILi64EEEEEENS_10bfloat16_tENS5_IJlSC_lEEESJ_SK_NS4_8TiledMMAINS4_8MMA_AtomIJNS4_26SM100_MMA_F16BF16_2x1SM_SSISJ_SJ_fLi256ELi128ELNS4_4UMMA5MajorE0ELSP_0ELNSO_7ScaleInE0ELSQ_0EEEEEENS4_6LayoutINS5_IJSC_SC_SC_EEENS5_IJNSA_ILi0EEESV_SV_EEEEENS5_IJNS4_10UnderscoreESY_SY_EEEEENS4_18SM100_TMA_2SM_LOADENS4_14ComposedLayoutINS4_7SwizzleILi3ELi4ELi3EEENS4_18smem_ptr_flag_bitsILi16EEENST_INS5_IJNSA_ILi8EEESH_EEENS5_IJSH_SC_EEEEEEEvNS4_8identityES11_S1B_vS1C_EENS_8epilogue10collective18CollectiveEpilogueINS1E_23Sm100TmaWarpSpecializedILi4ELi2ELi32ELb1ELb0EEEJNS5_IJSG_SG_SH_EEENS5_IJNST_ISG_SC_EENST_INSA_ILi32EEESC_EEEEESJ_SK_SJ_SK_NS1E_6fusion15FusionCallbacksIS1I_NS1O_17LinearCombinationISJ_fSJ_fLNS_15FloatRoundStyleE2EEES1J_S1N_JEEENS4_5SM1004TMEM4LOAD26SM100_TMEM_LOAD_32dp32b32xENS4_13SM90_TMA_LOADENS12_INS13_ILi2ELi4ELi3EEES16_NST_INS5_IJS17_S1L_EEENS5_IJS1L_SC_EEEEEEENS4_39AutoVectorizingCopyWithAssumedAlignmentILi128EEENS4_14SM90_TMA_STOREES23_S25_S25_EEEvvEEEEvNT_6ParamsE) ;  /* 0xffffff5c02a07950 */ /* 0x000fea0003c3ffff */
        .weak           $__internal_1_$__cuda_sm10x_tcgen05_guardrail_trap_phase_invalid_during_alloc
        .type           $__internal_1_$__cuda_sm10x_tcgen05_guardrail_trap_phase_invalid_during_alloc,@function
        .size           $__internal_1_$__cuda_sm10x_tcgen05_guardrail_trap_phase_invalid_during_alloc,($__internal_2_$__cuda_sm10x_tcgen05_guardrail_trap_unallocated_columns_being_dealloced - $__internal_1_$__cuda_sm10x_tcgen05_guardrail_trap_phase_invalid_during_alloc)
$__internal_1_$__cuda_sm10x_tcgen05_guardrail_trap_phase_invalid_during_alloc:
[----:B------:R-:W-:Y:S05]  /*a180*/  BPT.TRAP 0x1 ;  /* 0x000000040000795c */ /* 0x000fea0000300000 */
[----:B------:R-:W-:-:S04]  /*a190*/  MOV R3, 0x0 ;  /* 0x0000000000037802 */ /* 0x000fc80000000f00 */
[----:B------:R-:W-:Y:S05]  /*a1a0*/  RET.REL.NODEC R2 `(_ZN7cutlass13device_kernelINS_4gemm6kernel13GemmUniversalIN4cute5tupleIJiiiiEEENS1_10collective13CollectiveMmaINS1_35MainloopSm100TmaUmmaWarpSpecializedILi4ELi2ELi4ENS5_IJNS4_1CILi2EEENSA_ILi1EEESC_EEEEENS5_IJNSA_ILi256EEENSA_ILi128EEENSA_ILi64EEEEEENS_10bfloat16_tENS5_IJlSC_lEEESJ_SK_NS4_8TiledMMAINS4_8MMA_AtomIJNS4_26SM100_MMA_F16BF16_2x1SM_SSISJ_SJ_fLi256ELi128ELNS4_4UMMA5MajorE0ELSP_0ELNSO_7ScaleInE0ELSQ_0EEEEEENS4_6LayoutINS5_IJSC_SC_SC_EEENS5_IJNSA_ILi0EEESV_SV_EEEEENS5_IJNS4_10UnderscoreESY_SY_EEEEENS4_18SM100_TMA_2SM_LOADENS4_14ComposedLayoutINS4_7SwizzleILi3ELi4ELi3EEENS4_18smem_ptr_flag_bitsILi16EEENST_INS5_IJNSA_ILi8EEESH_EEENS5_IJSH_SC_EEEEEEEvNS4_8identityES11_S1B_vS1C_EENS_8epilogue10collective18CollectiveEpilogueINS1E_23Sm100TmaWarpSpecializedILi4ELi2ELi32ELb1ELb0EEEJNS5_IJSG_SG_SH_EEENS5_IJNST_ISG_SC_EENST_INSA_ILi32EEESC_EEEEESJ_SK_SJ_SK_NS1E_6fusion15FusionCallbacksIS1I_NS1O_17LinearCombinationISJ_fSJ_fLNS_15FloatRoundStyleE2EEES1J_S1N_JEEENS4_5SM1004TMEM4LOAD26SM100_TMEM_LOAD_32dp32b32xENS4_13SM90_TMA_LOADENS12_INS13_ILi2ELi4ELi3EEES16_NST_INS5_IJS17_S1L_EEENS5_IJS1L_SC_EEEEEEENS4_39AutoVectorizingCopyWithAssumedAlignmentILi128EEENS4_14SM90_TMA_STOREES23_S25_S25_EEEvvEEEEvNT_6ParamsE) ;  /* 0xffffff5c02947950 */ /* 0x000fea0003c3ffff */
        .weak           $__internal_2_$__cuda_sm10x_tcgen05_guardrail_trap_unallocated_columns_being_dealloced
        .type           $__internal_2_$__cuda_sm10x_tcgen05_guardrail_trap_unallocated_columns_being_dealloced,@function
        .size           $__internal_2_$__cuda_sm10x_tcgen05_guardrail_trap_unallocated_columns_being_dealloced,(.L_x_197 - $__internal_2_$__cuda_sm10x_tcgen05_guardrail_trap_unallocated_columns_being_dealloced)
$__internal_2_$__cuda_sm10x_tcgen05_guardrail_trap_unallocated_columns_being_dealloced:
[----:B------:R-:W-:Y:S05]  /*a1b0*/  BPT.TRAP 0x1 ;  /* 0x000000040000795c */ /* 0x000fea0000300000 */
[----:B------:R-:W-:-:S04]  /*a1c0*/  HFMA2 R3, -RZ, RZ, 0, 0 ;  /* 0x00000000ff037431 */ /* 0x000fc800000001ff */
[----:B------:R-:W-:Y:S05]  /*a1d0*/  RET.REL.NODEC R2 `(_ZN7cutlass13device_kernelINS_4gemm6kernel13GemmUniversalIN4cute5tupleIJiiiiEEENS1_10collective13CollectiveMmaINS1_35MainloopSm100TmaUmmaWarpSpecializedILi4ELi2ELi4ENS5_IJNS4_1CILi2EEENSA_ILi1EEESC_EEEEENS5_IJNSA_ILi256EEENSA_ILi128EEENSA_ILi64EEEEEENS_10bfloat16_tENS5_IJlSC_lEEESJ_SK_NS4_8TiledMMAINS4_8MMA_AtomIJNS4_26SM100_MMA_F16BF16_2x1SM_SSISJ_SJ_fLi256ELi128ELNS4_4UMMA5MajorE0ELSP_0ELNSO_7ScaleInE0ELSQ_0EEEEEENS4_6LayoutINS5_IJSC_SC_SC_EEENS5_IJNSA_ILi0EEESV_SV_EEEEENS5_IJNS4_10UnderscoreESY_SY_EEEEENS4_18SM100_TMA_2SM_LOADENS4_14ComposedLayoutINS4_7SwizzleILi3ELi4ELi3EEENS4_18smem_ptr_flag_bitsILi16EEENST_INS5_IJNSA_ILi8EEESH_EEENS5_IJSH_SC_EEEEEEEvNS4_8identityES11_S1B_vS1C_EENS_8epilogue10collective18CollectiveEpilogueINS1E_23Sm100TmaWarpSpecializedILi4ELi2ELi32ELb1ELb0EEEJNS5_IJSG_SG_SH_EEENS5_IJNST_ISG_SC_EENST_INSA_ILi32EEESC_EEEEESJ_SK_SJ_SK_NS1E_6fusion15FusionCallbacksIS1I_NS1O_17LinearCombinationISJ_fSJ_fLNS_15FloatRoundStyleE2EEES1J_S1N_JEEENS4_5SM1004TMEM4LOAD26SM100_TMEM_LOAD_32dp32b32xENS4_13SM90_TMA_LOADENS12_INS13_ILi2ELi4ELi3EEES16_NST_INS5_IJS17_S1L_EEENS5_IJS1L_SC_EEEEEEENS4_39AutoVectorizingCopyWithAssumedAlignmentILi128EEENS4_14SM90_TMA_STOREES23_S25_S25_EEEvvEEEEvNT_6ParamsE) ;  /* 0xffffff5c02887950 */ /* 0x000fea0003c3ffff */
.L_x_196:
[----:B------:R-:W-:-:S00]  /*a1e0*/  BRA `(.L_x_196) ;  /* 0xfffffffc00fc7947 */ /* 0x000fc0000383ffff */
[----:B------:R-:W-:-:S00]  /*a1f0*/  NOP ;  /* 0x0000000000007918 */ /* 0x000fc00000000000 */
        /* <DEDUP_REMOVED lines=8> */
.L_x_197:


//--------------------- .nv.global.init           --------------------------
	.section	.nv.global.init,"aw",@progbits
.nv.global.init:
	.type		$str$27,@object
	.size		$str$27,($str$28 - $str$27)
$str$27:
        /*0000*/ 	.byte	0x28, 0x61, 0x64, 0x64, 0x72, 0x65, 0x73, 0x73, 0x20, 0x26, 0x20, 0x6d, 0x61, 0x73, 0x6b, 0x29
        /*0010*/ 	.byte	0x20, 0x3d, 0x3d, 0x20, 0x30, 0x00
	.type		$str$28,@object
	.size		$str$28,($str$26 - $str$28)
$str$28:
        /*0016*/ 	.byte	0x2f, 0x74, 0x6d, 0x70, 0x2f, 0x63, 0x75, 0x74, 0x6c, 0x61, 0x73, 0x73, 0x5f, 0x73, 0x77, 0x65
        /*0026*/ 	.byte	0x65, 0x70, 0x5f, 0x73, 0x72, 0x63, 0x2f, 0x69, 0x6e, 0x63, 0x6c, 0x75, 0x64, 0x65, 0x2f, 0x63
        /*0036*/ 	.byte	0x75, 0x74, 0x65, 0x2f, 0x70, 0x6f, 0x69, 0x6e, 0x74, 0x65, 0x72, 0x5f, 0x66, 0x6c, 0x61, 0x67
        /*0046*/ 	.byte	0x67, 0x65, 0x64, 0x2e, 0x68, 0x70, 0x70, 0x00
	.type		$str$26,@object
	.size		$str$26,($str$25 - $str$26)
$str$26:
        /*004e*/ 	.byte	0x2f, 0x74, 0x6d, 0x70, 0x2f, 0x63, 0x75, 0x74, 0x6c, 0x61, 0x73, 0x73, 0x5f, 0x73, 0x77, 0x65
        /*005e*/ 	.byte	0x65, 0x70, 0x5f, 0x73, 0x72, 0x63, 0x2f, 0x69, 0x6e, 0x63, 0x6c, 0x75, 0x64, 0x65, 0x2f, 0x63
        /*006e*/ 	.byte	0x75, 0x74, 0x65, 0x2f, 0x61, 0x74, 0x6f, 0x6d, 0x2f, 0x63, 0x6f, 0x70, 0x79, 0x5f, 0x74, 0x72
        /*007e*/ 	.byte	0x61, 0x69, 0x74, 0x73, 0x5f, 0x73, 0x6d, 0x31, 0x30, 0x30, 0x2e, 0x68, 0x70, 0x70, 0x00
	.type		$str$25,@object
	.size		$str$25,(__unnamed_1 - $str$25)
$str$25:
        /*008d*/ 	.byte	0x28, 0x28, 0x75, 0x69, 0x6e, 0x74, 0x33, 0x32, 0x5f, 0x74, 0x28, 0x74, 0x68, 0x72, 0x65, 0x61
        /*009d*/ 	.byte	0x64, 0x49, 0x64, 0x78, 0x2e, 0x78, 0x29, 0x20, 0x2f, 0x20, 0x33, 0x32, 0x29, 0x20, 0x25, 0x20
        /*00ad*/ 	.byte	0x34, 0x29, 0x20, 0x3d, 0x3d, 0x20, 0x28, 0x28, 0x28, 0x74, 0x6d, 0x65, 0x6d, 0x5f, 0x61, 0x64
        /*00bd*/ 	.byte	0x64, 0x72, 0x20, 0x3e, 0x3e, 0x20, 0x31, 0x36, 0x29, 0x20, 0x2f, 0x20, 0x33, 0x32, 0x29, 0x20
        /*00cd*/ 	.byte	0x25, 0x20, 0x34, 0x29, 0x00
	.type		__unnamed_1,@object
	.size		__unnamed_1,(__unnamed_2 - __unnamed_1)
__unnamed_1:
        /*00d2*/ 	.byte	0x61, 0x75, 0x74, 0x6f, 0x20, 0x63, 0x75, 0x74, 0x65, 0x3a, 0x3a, 0x61, 0x73, 0x5f, 0x70, 0x6f
        /* <DEDUP_REMOVED lines=24> */
        /*0262*/ 	.byte	0x34, 0x30, 0x39, 0x36, 0x3e, 0x3e, 0x3e, 0x3e, 0x5d, 0x00
	.type		__unnamed_2,@object
	.size		__unnamed_2,(.L_2 - __unnamed_2)
__unnamed_2:
        /* <DEDUP_REMOVED lines=42> */
        /*050c*/ 	.byte	0x3e, 0x3e, 0x5d, 0x00
.L_2:


//--------------------- .nv.shared._ZN7cutlass13device_kernelINS_4gemm6kernel13GemmUniversalIN4cute5tupleIJiiiiEEENS1_10collective13CollectiveMmaINS1_35MainloopSm100TmaUmmaWarpSpecializedILi4ELi2ELi4ENS5_IJNS4_1CILi2EEENSA_ILi1EEESC_EEEEENS5_IJNSA_ILi256EEENSA_ILi128EEENSA_ILi64EEEEEENS_10bfloat16_tENS5_IJlSC_lEEESJ_SK_NS4_8TiledMMAINS4_8MMA_AtomIJNS4_26SM100_MMA_F16BF16_2x1SM_SSISJ_SJ_fLi256ELi128ELNS4_4UMMA5MajorE0ELSP_0ELNSO_7ScaleInE0ELSQ_0EEEEEENS4_6LayoutINS5_IJSC_SC_SC_EEENS5_IJNSA_ILi0EEESV_SV_EEEEENS5_IJNS4_10UnderscoreESY_SY_EEEEENS4_18SM100_TMA_2SM_LOADENS4_14ComposedLayoutINS4_7SwizzleILi3ELi4ELi3EEENS4_18smem_ptr_flag_bitsILi16EEENST_INS5_IJNSA_ILi8EEESH_EEENS5_IJSH_SC_EEEEEEEvNS4_8identityES11_S1B_vS1C_EENS_8epilogue10collective18CollectiveEpilogueINS1E_23Sm100TmaWarpSpecializedILi4ELi2ELi32ELb1ELb0EEEJNS5_IJSG_SG_SH_EEENS5_IJNST_ISG_SC_EENST_INSA_ILi32EEESC_EEEEESJ_SK_SJ_SK_NS1E_6fusion15FusionCallbacksIS1I_NS1O_17LinearCombinationISJ_fSJ_fLNS_15FloatRoundStyleE2EEES1J_S1N_JEEENS4_5SM1004TMEM4LOAD26SM100_TMEM_LOAD_32dp32b32xENS4_13SM90_TMA_LOADENS12_INS13_ILi2ELi4ELi3EEES16_NST_INS5_IJS17_S1L_EEENS5_IJS1L_SC_EEEEEEENS4_39AutoVectorizingCopyWithAssumedAlignmentILi128EEENS4_14SM90_TMA_STOREES23_S25_S25_EEEvvEEEEvNT_6ParamsE --------------------------
	.section	.nv.shared._ZN7cutlass13device_kernelINS_4gemm6kernel13GemmUniversalIN4cute5tupleIJiiiiEEENS1_10collective13CollectiveMmaINS1_35MainloopSm100TmaUmmaWarpSpecializedILi4ELi2ELi4ENS5_IJNS4_1CILi2EEENSA_ILi1EEESC_EEEEENS5_IJNSA_ILi256EEENSA_ILi128EEENSA_ILi64EEEEEENS_10bfloat16_tENS5_IJlSC_lEEESJ_SK_NS4_8TiledMMAINS4_8MMA_AtomIJNS4_26SM100_MMA_F16BF16_2x1SM_SSISJ_SJ_fLi256ELi128ELNS4_4UMMA5MajorE0ELSP_0ELNSO_7ScaleInE0ELSQ_0EEEEEENS4_6LayoutINS5_IJSC_SC_SC_EEENS5_IJNSA_ILi0EEESV_SV_EEEEENS5_IJNS4_10UnderscoreESY_SY_EEEEENS4_18SM100_TMA_2SM_LOADENS4_14ComposedLayoutINS4_7SwizzleILi3ELi4ELi3EEENS4_18smem_ptr_flag_bitsILi16EEENST_INS5_IJNSA_ILi8EEESH_EEENS5_IJSH_SC_EEEEEEEvNS4_8identityES11_S1B_vS1C_EENS_8epilogue10collective18CollectiveEpilogueINS1E_23Sm100TmaWarpSpecializedILi4ELi2ELi32ELb1ELb0EEEJNS5_IJSG_SG_SH_EEENS5_IJNST_ISG_SC_EENST_INSA_ILi32EEESC_EEEEESJ_SK_SJ_SK_NS1E_6fusion15FusionCallbacksIS1I_NS1O_17LinearCombinationISJ_fSJ_fLNS_15FloatRoundStyleE2EEES1J_S1N_JEEENS4_5SM1004TMEM4LOAD26SM100_TMEM_LOAD_32dp32b32xENS4_13SM90_TMA_LOADENS12_INS13_ILi2ELi4ELi3EEES16_NST_INS5_IJS17_S1L_EEENS5_IJS1L_SC_EEEEEEENS4_39AutoVectorizingCopyWithAssumedAlignmentILi128EEENS4_14SM90_TMA_STOREES23_S25_S25_EEEvvEEEEvNT_6ParamsE,"aw",@nobits
	.sectionflags	@""
	.align	16
	.zero		1024


//--------------------- .nv.shared.reserved.0     --------------------------
	.section	.nv.shared.reserved.0,"aw",@nobits
	.weak		__nv_reservedSMEM_offset_0_alias
	.size		__nv_reservedSMEM_offset_0_alias, 0, 64
	.other		__nv_reservedSMEM_offset_0_alias,@"STO_CUDA_RESERVED_SHARED STV_DEFAULT"
__nv_reservedSMEM_offset_0_alias:
	.zero		0
.nv.shared.reserved.0:
	.zero		64
	.weak		__nv_reservedSMEM_tcgen05_partition
	.type		__nv_reservedSMEM_tcgen05_partition,@object
	.size		__nv_reservedSMEM_tcgen05_partition,(.L_0 - __nv_reservedSMEM_tcgen05_partition)
__nv_reservedSMEM_tcgen05_partition:
	.zero		32
.L_0:


//--------------------- .nv.global                --------------------------
	.section	.nv.global,"aw",@nobits
.nv.global:
	.type		_ZN39_INTERNAL_e8f664b7_4_k_cu_41dd11e4_84694cute1_E,@object
	.size		_ZN39_INTERNAL_e8f664b7_4_k_cu_41dd11e4_84694cute1_E,(_ZN39_INTERNAL_e8f664b7_4_k_cu_41dd11e4_84694cuda3std3__45__cpo6cbeginE - _ZN39_INTERNAL_e8f664b7_4_k_cu_41dd11e4_84694cute1_E)
_ZN39_INTERNAL_e8f664b7_4_k_cu_41dd11e4_84694cute1_E:
	.zero		1
	.type		_ZN39_INTERNAL_e8f664b7_4_k_cu_41dd11e4_84694cuda3std3__45__cpo6cbeginE,@object
	.size		_ZN39_INTERNAL_e8f664b7_4_k_cu_41dd11e4_84694cuda3std3__45__cpo6cbeginE,(_ZN39_INTERNAL_e8f664b7_4_k_cu_41dd11e4_84694cuda3std3__48in_placeE - _ZN39_INTERNAL_e8f664b7_4_k_cu_41dd11e4_84694cuda3std3__45__cpo6cbeginE)
_ZN39_INTERNAL_e8f664b7_4_k_cu_41dd11e4_84694cuda3std3__45__cpo6cbeginE:
	.zero		1
	.type		_ZN39_INTERNAL_e8f664b7_4_k_cu_41dd11e4_84694cuda3std3__48in_placeE,@object
	.size		_ZN39_INTERNAL_e8f664b7_4_k_cu_41dd11e4_84694cuda3std3__48in_placeE,(_ZN39_INTERNAL_e8f664b7_4_k_cu_41dd11e4_84694cuda3std6ranges3__45__cpo9iter_moveE - _ZN39_INTERNAL_e8f664b7_4_k_cu_41dd11e4_84694cuda3std3__48in_placeE)
_ZN39_INTERNAL_e8f664b7_4_k_cu_41dd11e4_84694cuda3std3__48in_placeE:
	.zero		1
	.type		_ZN39_INTERNAL_e8f664b7_4_k_cu_41dd11e4_84694cuda3std6ranges3__45__cpo9iter_moveE,@object
	.size		_ZN39_INTERNAL_e8f664b7_4_k_cu_41dd11e4_84694cuda3std6ranges3__45__cpo9iter_moveE,(_ZN39_INTERNAL_e8f664b7_4_k_cu_41dd11e4_84694cuda3std3__45__cpo5beginE - _ZN39_INTERNAL_e8f664b7_4_k_cu_41dd11e4_84694cuda3std6ranges3__45__cpo9iter_moveE)
_ZN39_INTERNAL_e8f664b7_4_k_cu_41dd11e4_84694cuda3std6ranges3__45__cpo9iter_moveE:
	.zero		1
	.type		_ZN39_INTERNAL_e8f664b7_4_k_cu_41dd11e4_84694cuda3std3__45__cpo5beginE,@object
	.size		_ZN39_INTERNAL_e8f664b7_4_k_cu_41dd11e4_84694cuda3std3__45__cpo5beginE,(_ZN39_INTERNAL_e8f664b7_4_k_cu_41dd11e4_84694cuda3std3__441_GLOBAL__N__e8f664b7_4_k_cu_41dd11e4_84696ignoreE - _ZN39_INTERNAL_e8f664b7_4_k_cu_41dd11e4_84694cuda3std3__45__cpo5beginE)
_ZN39_INTERNAL_e8f664b7_4_k_cu_41dd11e4_84694cuda3std3__45__cpo5beginE:
	.zero		1
	.type		_ZN39_INTERNAL_e8f664b7_4_k_cu_41dd11e4_84694cuda3std3__441_GLOBAL__N__e8f664b7_4_k_cu_41dd11e4_84696ignoreE,@object
	.size		_ZN39_INTERNAL_e8f664b7_4_k_cu_41dd11e4_84694cuda3std3__441_GLOBAL__N__e8f664b7_4_k_cu_41dd11e4_84696ignoreE,(_ZN39_INTERNAL_e8f664b7_4_k_cu_41dd11e4_84694cute7productE - _ZN39_INTERNAL_e8f664b7_4_k_cu_41dd11e4_84694cuda3std3__441_GLOBAL__N__e8f664b7_4_k_cu_41dd11e4_84696ignoreE)
_ZN39_INTERNAL_e8f664b7_4_k_cu_41dd11e4_84694cuda3std3__441_GLOBAL__N__e8f664b7_4_k_cu_41dd11e4_84696ignoreE:
	.zero		1
	.type		_ZN39_INTERNAL_e8f664b7_4_k_cu_41dd11e4_84694cute7productE,@object
	.size		_ZN39_INTERNAL_e8f664b7_4_k_cu_41dd11e4_84694cute7productE,(_ZN39_INTERNAL_e8f664b7_4_k_cu_41dd11e4_84694cuda3std3__45__cpo3endE - _ZN39_INTERNAL_e8f664b7_4_k_cu_41dd11e4_84694cute7productE)
_ZN39_INTERNAL_e8f664b7_4_k_cu_41dd11e4_84694cute7productE:
	.zero		1
	.type		_ZN39_INTERNAL_e8f664b7_4_k_cu_41dd11e4_84694cuda3std3__45__cpo3endE,@object
	.size		_ZN39_INTERNAL_e8f664b7_4_k_cu_41dd11e4_84694cuda3std3__45__cpo3endE,(_ZN39_INTERNAL_e8f664b7_4_k_cu_41dd11e4_84694cuda3std3__419piecewise_constructE - _ZN39_INTERNAL_e8f664b7_4_k_cu_41dd11e4_84694cuda3std3__45__cpo3endE)
_ZN39_INTERNAL_e8f664b7_4_k_cu_41dd11e4_84694cuda3std3__45__cpo3endE:
	.zero		1
	.type		_ZN39_INTERNAL_e8f664b7_4_k_cu_41dd11e4_84694cuda3std3__419piecewise_constructE,@object
	.size		_ZN39_INTERNAL_e8f664b7_4_k_cu_41dd11e4_84694cuda3std3__419piecewise_constructE,(_ZN39_INTERNAL_e8f664b7_4_k_cu_41dd11e4_84694cuda3std3__45__cpo4cendE - _ZN39_INTERNAL_e8f664b7_4_k_cu_41dd11e4_84694cuda3std3__419piecewise_constructE)
_ZN39_INTERNAL_e8f664b7_4_k_cu_41dd11e4_84694cuda3std3__419piecewise_constructE:
	.zero		1
	.type		_ZN39_INTERNAL_e8f664b7_4_k_cu_41dd11e4_84694cuda3std3__45__cpo4cendE,@object
	.size		_ZN39_INTERNAL_e8f664b7_4_k_cu_41dd11e4_84694cuda3std3__45__cpo4cendE,(_ZN39_INTERNAL_e8f664b7_4_k_cu_41dd11e4_84694cuda3std6ranges3__45__cpo4swapE - _ZN39_INTERNAL_e8f664b7_4_k_cu_41dd11e4_84694cuda3std3__45__cpo4cendE)
_ZN39_INTERNAL_e8f664b7_4_k_cu_41dd11e4_84694cuda3std3__45__cpo4cendE:
	.zero		1
	.type		_ZN39_INTERNAL_e8f664b7_4_k_cu_41dd11e4_84694cuda3std6ranges3__45__cpo4swapE,@object
	.size		_ZN39_INTERNAL_e8f664b7_4_k_cu_41dd11e4_84694cuda3std6ranges3__45__cpo4swapE,(.L_10 - _ZN39_INTERNAL_e8f664b7_4_k_cu_41dd11e4_84694cuda3std6ranges3__45__cpo4swapE)
_ZN39_INTERNAL_e8f664b7_4_k_cu_41dd11e4_84694cuda3std6ranges3__45__cpo4swapE:
	.zero		1
.L_10:


//--------------------- .nv.constant0._ZN7cutlass13device_kernelINS_4gemm6kernel13GemmUniversalIN4cute5tupleIJiiiiEEENS1_10collective13CollectiveMmaINS1_35MainloopSm100TmaUmmaWarpSpecializedILi4ELi2ELi4ENS5_IJNS4_1CILi2EEENSA_ILi1EEESC_EEEEENS5_IJNSA_ILi256EEENSA_ILi128EEENSA_ILi64EEEEEENS_10bfloat16_tENS5_IJlSC_lEEESJ_SK_NS4_8TiledMMAINS4_8MMA_AtomIJNS4_26SM100_MMA_F16BF16_2x1SM_SSISJ_SJ_fLi256ELi128ELNS4_4UMMA5MajorE0ELSP_0ELNSO_7ScaleInE0ELSQ_0EEEEEENS4_6LayoutINS5_IJSC_SC_SC_EEENS5_IJNSA_ILi0EEESV_SV_EEEEENS5_IJNS4_10UnderscoreESY_SY_EEEEENS4_18SM100_TMA_2SM_LOADENS4_14ComposedLayoutINS4_7SwizzleILi3ELi4ELi3EEENS4_18smem_ptr_flag_bitsILi16EEENST_INS5_IJNSA_ILi8EEESH_EEENS5_IJSH_SC_EEEEEEEvNS4_8identityES11_S1B_vS1C_EENS_8epilogue10collective18CollectiveEpilogueINS1E_23Sm100TmaWarpSpecializedILi4ELi2ELi32ELb1ELb0EEEJNS5_IJSG_SG_SH_EEENS5_IJNST_ISG_SC_EENST_INSA_ILi32EEESC_EEEEESJ_SK_SJ_SK_NS1E_6fusion15FusionCallbacksIS1I_NS1O_17LinearCombinationISJ_fSJ_fLNS_15FloatRoundStyleE2EEES1J_S1N_JEEENS4_5SM1004TMEM4LOAD26SM100_TMEM_LOAD_32dp32b32xENS4_13SM90_TMA_LOADENS12_INS13_ILi2ELi4ELi3EEES16_NST_INS5_IJS17_S1L_EEENS5_IJS1L_SC_EEEEEEENS4_39AutoVectorizingCopyWithAssumedAlignmentILi128EEENS4_14SM90_TMA_STOREES23_S25_S25_EEEvvEEEEvNT_6ParamsE --------------------------
	.section	.nv.constant0._ZN7cutlass13device_kernelINS_4gemm6kernel13GemmUniversalIN4cute5tupleIJiiiiEEENS1_10collective13CollectiveMmaINS1_35MainloopSm100TmaUmmaWarpSpecializedILi4ELi2ELi4ENS5_IJNS4_1CILi2EEENSA_ILi1EEESC_EEEEENS5_IJNSA_ILi256EEENSA_ILi128EEENSA_ILi64EEEEEENS_10bfloat16_tENS5_IJlSC_lEEESJ_SK_NS4_8TiledMMAINS4_8MMA_AtomIJNS4_26SM100_MMA_F16BF16_2x1SM_SSISJ_SJ_fLi256ELi128ELNS4_4UMMA5MajorE0ELSP_0ELNSO_7ScaleInE0ELSQ_0EEEEEENS4_6LayoutINS5_IJSC_SC_SC_EEENS5_IJNSA_ILi0EEESV_SV_EEEEENS5_IJNS4_10UnderscoreESY_SY_EEEEENS4_18SM100_TMA_2SM_LOADENS4_14ComposedLayoutINS4_7SwizzleILi3ELi4ELi3EEENS4_18smem_ptr_flag_bitsILi16EEENST_INS5_IJNSA_ILi8EEESH_EEENS5_IJSH_SC_EEEEEEEvNS4_8identityES11_S1B_vS1C_EENS_8epilogue10collective18CollectiveEpilogueINS1E_23Sm100TmaWarpSpecializedILi4ELi2ELi32ELb1ELb0EEEJNS5_IJSG_SG_SH_EEENS5_IJNST_ISG_SC_EENST_INSA_ILi32EEESC_EEEEESJ_SK_SJ_SK_NS1E_6fusion15FusionCallbacksIS1I_NS1O_17LinearCombinationISJ_fSJ_fLNS_15FloatRoundStyleE2EEES1J_S1N_JEEENS4_5SM1004TMEM4LOAD26SM100_TMEM_LOAD_32dp32b32xENS4_13SM90_TMA_LOADENS12_INS13_ILi2ELi4ELi3EEES16_NST_INS5_IJS17_S1L_EEENS5_IJS1L_SC_EEEEEEENS4_39AutoVectorizingCopyWithAssumedAlignmentILi128EEENS4_14SM90_TMA_STOREES23_S25_S25_EEEvvEEEEvNT_6ParamsE,"a",@progbits
	.sectionflags	@""
	.align	4
.nv.constant0._ZN7cutlass13device_kernelINS_4gemm6kernel13GemmUniversalIN4cute5tupleIJiiiiEEENS1_10collective13CollectiveMmaINS1_35MainloopSm100TmaUmmaWarpSpecializedILi4ELi2ELi4ENS5_IJNS4_1CILi2EEENSA_ILi1EEESC_EEEEENS5_IJNSA_ILi256EEENSA_ILi128EEENSA_ILi64EEEEEENS_10bfloat16_tENS5_IJlSC_lEEESJ_SK_NS4_8TiledMMAINS4_8MMA_AtomIJNS4_26SM100_MMA_F16BF16_2x1SM_SSISJ_SJ_fLi256ELi128ELNS4_4UMMA5MajorE0ELSP_0ELNSO_7ScaleInE0ELSQ_0EEEEEENS4_6LayoutINS5_IJSC_SC_SC_EEENS5_IJNSA_ILi0EEESV_SV_EEEEENS5_IJNS4_10UnderscoreESY_SY_EEEEENS4_18SM100_TMA_2SM_LOADENS4_14ComposedLayoutINS4_7SwizzleILi3ELi4ELi3EEENS4_18smem_ptr_flag_bitsILi16EEENST_INS5_IJNSA_ILi8EEESH_EEENS5_IJSH_SC_EEEEEEEvNS4_8identityES11_S1B_vS1C_EENS_8epilogue10collective18CollectiveEpilogueINS1E_23Sm100TmaWarpSpecializedILi4ELi2ELi32ELb1ELb0EEEJNS5_IJSG_SG_SH_EEENS5_IJNST_ISG_SC_EENST_INSA_ILi32EEESC_EEEEESJ_SK_SJ_SK_NS1E_6fusion15FusionCallbacksIS1I_NS1O_17LinearCombinationISJ_fSJ_fLNS_15FloatRoundStyleE2EEES1J_S1N_JEEENS4_5SM1004TMEM4LOAD26SM100_TMEM_LOAD_32dp32b32xENS4_13SM90_TMA_LOADENS12_INS13_ILi2ELi4ELi3EEES16_NST_INS5_IJS17_S1L_EEENS5_IJS1L_SC_EEEEEEENS4_39AutoVectorizingCopyWithAssumedAlignmentILi128EEENS4_14SM90_TMA_STOREES23_S25_S25_EEEvvEEEEvNT_6ParamsE:
	.zero		2944


//--------------------- SYMBOLS --------------------------

	.type		.nv.reservedSmem.offset0,@object
	.size		.nv.reservedSmem.offset0,0x4
	.type		.nv.reservedSmem.cap,@object
	.size		.nv.reservedSmem.cap,0x4
	.type		__assertfail,@function
